//
// Generated by NVIDIA NVVM Compiler
//
// Compiler Build ID: CL-36424714
// Cuda compilation tools, release 13.0, V13.0.88
// Based on NVVM 20.0.0
//

.version 9.0
.target sm_100
.address_size 64

	// .globl	_Z11PDE_diff_k1ffffffPA64_A256_f
// _ZZ11PDE_diff_k1ffffffPA64_A256_fE2A1 has been demoted
// _ZZ11PDE_diff_k1ffffffPA64_A256_fE2A2 has been demoted
.extern .shared .align 16 .b8 A[];

.visible .entry _Z11PDE_diff_k1ffffffPA64_A256_f(
	.param .f32 _Z11PDE_diff_k1ffffffPA64_A256_f_param_0,
	.param .f32 _Z11PDE_diff_k1ffffffPA64_A256_f_param_1,
	.param .f32 _Z11PDE_diff_k1ffffffPA64_A256_f_param_2,
	.param .f32 _Z11PDE_diff_k1ffffffPA64_A256_f_param_3,
	.param .f32 _Z11PDE_diff_k1ffffffPA64_A256_f_param_4,
	.param .f32 _Z11PDE_diff_k1ffffffPA64_A256_f_param_5,
	.param .u64 .ptr .align 1 _Z11PDE_diff_k1ffffffPA64_A256_f_param_6
)
{
	.reg .pred 	%p<3>;
	.reg .b32 	%r<8>;
	.reg .b32 	%f<31>;
	.reg .b64 	%rd<7>;
	// demoted variable
	.shared .align 4 .b8 _ZZ11PDE_diff_k1ffffffPA64_A256_fE2A1[1024];
	// demoted variable
	.shared .align 4 .b8 _ZZ11PDE_diff_k1ffffffPA64_A256_fE2A2[1024];
	ld.param.f32 	%f5, [_Z11PDE_diff_k1ffffffPA64_A256_f_param_0];
	ld.param.f32 	%f6, [_Z11PDE_diff_k1ffffffPA64_A256_f_param_1];
	ld.param.f32 	%f7, [_Z11PDE_diff_k1ffffffPA64_A256_f_param_2];
	ld.param.f32 	%f3, [_Z11PDE_diff_k1ffffffPA64_A256_f_param_3];
	ld.param.f32 	%f4, [_Z11PDE_diff_k1ffffffPA64_A256_f_param_4];
	ld.param.f32 	%f8, [_Z11PDE_diff_k1ffffffPA64_A256_f_param_5];
	ld.param.u64 	%rd2, [_Z11PDE_diff_k1ffffffPA64_A256_f_param_6];
	cvta.to.global.u64 	%rd3, %rd2;
	mov.u32 	%r3, %tid.x;
	mov.u32 	%r4, %ctaid.x;
	cvt.rn.f32.u32 	%f9, %r4;
	fma.rn.f32 	%f10, %f7, %f9, %f8;
	mul.f32 	%f11, %f10, 0fBF000000;
	fma.rn.f32 	%f12, %f10, %f11, 0f3DCCCCCD;
	mul.f32 	%f13, %f10, %f10;
	mul.f32 	%f14, %f5, %f13;
	mul.f32 	%f15, %f6, %f6;
	div.rn.f32 	%f1, %f14, %f15;
	mul.f32 	%f16, %f5, %f12;
	div.rn.f32 	%f2, %f16, %f6;
	mul.wide.u32 	%rd4, %r4, 1024;
	add.s64 	%rd5, %rd3, %rd4;
	mul.wide.u32 	%rd6, %r3, 4;
	add.s64 	%rd1, %rd5, %rd6;
	ld.global.f32 	%f17, [%rd1];
	shl.b32 	%r5, %r3, 2;
	mov.u32 	%r6, _ZZ11PDE_diff_k1ffffffPA64_A256_fE2A1;
	add.s32 	%r1, %r6, %r5;
	st.shared.f32 	[%r1], %f17;
	bar.sync 	0;
	mov.u32 	%r7, _ZZ11PDE_diff_k1ffffffPA64_A256_fE2A2;
	add.s32 	%r2, %r7, %r5;
	setp.eq.s32 	%p1, %r3, 255;
	@%p1 bra 	$L__BB0_3;
	setp.ne.s32 	%p2, %r3, 0;
	@%p2 bra 	$L__BB0_4;
	st.shared.f32 	[_ZZ11PDE_diff_k1ffffffPA64_A256_fE2A2], %f3;
	bra.uni 	$L__BB0_5;
$L__BB0_3:
	st.shared.f32 	[_ZZ11PDE_diff_k1ffffffPA64_A256_fE2A2+1020], %f4;
	bra.uni 	$L__BB0_5;
$L__BB0_4:
	sub.f32 	%f18, %f1, %f2;
	mul.f32 	%f19, %f18, 0f3F000000;
	mov.f32 	%f20, 0f3F800000;
	sub.f32 	%f21, %f20, %f1;
	add.f32 	%f22, %f1, %f2;
	mul.f32 	%f23, %f22, 0f3F000000;
	ld.shared.f32 	%f24, [%r1+4];
	ld.shared.f32 	%f25, [%r1];
	mul.f32 	%f26, %f21, %f25;
	fma.rn.f32 	%f27, %f23, %f24, %f26;
	ld.shared.f32 	%f28, [%r1+-4];
	fma.rn.f32 	%f29, %f19, %f28, %f27;
	st.shared.f32 	[%r2], %f29;
$L__BB0_5:
	bar.sync 	0;
	ld.shared.f32 	%f30, [%r2];
	st.global.f32 	[%rd1], %f30;
	ret;

}
	// .globl	_Z11PDE_diff_k2ffffffiPA64_A256_f
.visible .entry _Z11PDE_diff_k2ffffffiPA64_A256_f(
	.param .f32 _Z11PDE_diff_k2ffffffiPA64_A256_f_param_0,
	.param .f32 _Z11PDE_diff_k2ffffffiPA64_A256_f_param_1,
	.param .f32 _Z11PDE_diff_k2ffffffiPA64_A256_f_param_2,
	.param .f32 _Z11PDE_diff_k2ffffffiPA64_A256_f_param_3,
	.param .f32 _Z11PDE_diff_k2ffffffiPA64_A256_f_param_4,
	.param .f32 _Z11PDE_diff_k2ffffffiPA64_A256_f_param_5,
	.param .u32 _Z11PDE_diff_k2ffffffiPA64_A256_f_param_6,
	.param .u64 .ptr .align 1 _Z11PDE_diff_k2ffffffiPA64_A256_f_param_7
)
{
	.reg .pred 	%p<22>;
	.reg .b32 	%r<30>;
	.reg .b32 	%f<66>;
	.reg .b64 	%rd<7>;

	ld.param.f32 	%f9, [_Z11PDE_diff_k2ffffffiPA64_A256_f_param_0];
	ld.param.f32 	%f10, [_Z11PDE_diff_k2ffffffiPA64_A256_f_param_1];
	ld.param.f32 	%f11, [_Z11PDE_diff_k2ffffffiPA64_A256_f_param_2];
	ld.param.f32 	%f7, [_Z11PDE_diff_k2ffffffiPA64_A256_f_param_3];
	ld.param.f32 	%f8, [_Z11PDE_diff_k2ffffffiPA64_A256_f_param_4];
	ld.param.f32 	%f12, [_Z11PDE_diff_k2ffffffiPA64_A256_f_param_5];
	ld.param.u32 	%r16, [_Z11PDE_diff_k2ffffffiPA64_A256_f_param_6];
	ld.param.u64 	%rd2, [_Z11PDE_diff_k2ffffffiPA64_A256_f_param_7];
	cvta.to.global.u64 	%rd3, %rd2;
	mov.u32 	%r1, %tid.x;
	mov.u32 	%r17, %ctaid.x;
	cvt.rn.f32.u32 	%f13, %r17;
	fma.rn.f32 	%f14, %f11, %f13, %f12;
	mul.f32 	%f15, %f14, 0f3F000000;
	mul.f32 	%f16, %f14, %f15;
	mov.f32 	%f17, 0f3DCCCCCD;
	sub.f32 	%f18, %f17, %f16;
	mul.f32 	%f19, %f14, %f14;
	mul.f32 	%f20, %f9, %f19;
	mul.f32 	%f21, %f10, %f10;
	div.rn.f32 	%f22, %f20, %f21;
	mul.f32 	%f23, %f9, %f18;
	div.rn.f32 	%f24, %f23, %f10;
	add.f32 	%f25, %f22, %f24;
	mul.f32 	%f1, %f25, 0f3F000000;
	mov.f32 	%f26, 0f3F800000;
	sub.f32 	%f2, %f26, %f22;
	sub.f32 	%f27, %f22, %f24;
	mul.f32 	%f3, %f27, 0f3F000000;
	mul.wide.u32 	%rd4, %r17, 1024;
	add.s64 	%rd5, %rd3, %rd4;
	mul.wide.u32 	%rd6, %r1, 4;
	add.s64 	%rd1, %rd5, %rd6;
	ld.global.f32 	%f28, [%rd1];
	shl.b32 	%r18, %r1, 2;
	mov.u32 	%r19, A;
	add.s32 	%r2, %r19, %r18;
	st.shared.f32 	[%r2], %f28;
	bar.sync 	0;
	setp.lt.s32 	%p1, %r16, 1;
	@%p1 bra 	$L__BB1_41;
	and.b32  	%r3, %r16, 3;
	setp.lt.u32 	%p2, %r16, 4;
	mov.b32 	%r29, 1;
	@%p2 bra 	$L__BB1_25;
	and.b32  	%r22, %r16, 2147483644;
	neg.s32 	%r26, %r22;
	mov.b32 	%r25, 0;
$L__BB1_3:
	setp.eq.s32 	%p3, %r1, 255;
	@%p3 bra 	$L__BB1_6;
	setp.ne.s32 	%p4, %r1, 0;
	@%p4 bra 	$L__BB1_7;
	st.shared.f32 	[A+1024], %f7;
	bra.uni 	$L__BB1_8;
$L__BB1_6:
	st.shared.f32 	[A+2044], %f8;
	bra.uni 	$L__BB1_8;
$L__BB1_7:
	ld.shared.f32 	%f29, [%r2+4];
	ld.shared.f32 	%f30, [%r2];
	mul.f32 	%f31, %f2, %f30;
	fma.rn.f32 	%f32, %f1, %f29, %f31;
	ld.shared.f32 	%f33, [%r2+-4];
	fma.rn.f32 	%f34, %f3, %f33, %f32;
	st.shared.f32 	[%r2+1024], %f34;
$L__BB1_8:
	bar.sync 	0;
	setp.eq.s32 	%p5, %r1, 0;
	@%p5 bra 	$L__BB1_11;
	setp.ne.s32 	%p6, %r1, 255;
	@%p6 bra 	$L__BB1_12;
	st.shared.f32 	[A+1020], %f8;
	bra.uni 	$L__BB1_13;
$L__BB1_11:
	st.shared.f32 	[A], %f7;
	bra.uni 	$L__BB1_13;
$L__BB1_12:
	ld.shared.f32 	%f35, [%r2+1028];
	ld.shared.f32 	%f36, [%r2+1024];
	mul.f32 	%f37, %f2, %f36;
	fma.rn.f32 	%f38, %f1, %f35, %f37;
	ld.shared.f32 	%f39, [%r2+1020];
	fma.rn.f32 	%f40, %f3, %f39, %f38;
	st.shared.f32 	[%r2], %f40;
$L__BB1_13:
	bar.sync 	0;
	setp.eq.s32 	%p7, %r1, 0;
	@%p7 bra 	$L__BB1_16;
	setp.ne.s32 	%p8, %r1, 255;
	@%p8 bra 	$L__BB1_17;
	st.shared.f32 	[A+2044], %f8;
	bra.uni 	$L__BB1_18;
$L__BB1_16:
	st.shared.f32 	[A+1024], %f7;
	bra.uni 	$L__BB1_18;
$L__BB1_17:
	ld.shared.f32 	%f41, [%r2+4];
	ld.shared.f32 	%f42, [%r2];
	mul.f32 	%f43, %f2, %f42;
	fma.rn.f32 	%f44, %f1, %f41, %f43;
	ld.shared.f32 	%f45, [%r2+-4];
	fma.rn.f32 	%f46, %f3, %f45, %f44;
	st.shared.f32 	[%r2+1024], %f46;
$L__BB1_18:
	bar.sync 	0;
	setp.eq.s32 	%p9, %r1, 0;
	@%p9 bra 	$L__BB1_21;
	setp.ne.s32 	%p10, %r1, 255;
	@%p10 bra 	$L__BB1_22;
	st.shared.f32 	[A+1020], %f8;
	bra.uni 	$L__BB1_23;
$L__BB1_21:
	st.shared.f32 	[A], %f7;
	bra.uni 	$L__BB1_23;
$L__BB1_22:
	ld.shared.f32 	%f47, [%r2+1028];
	ld.shared.f32 	%f48, [%r2+1024];
	mul.f32 	%f49, %f2, %f48;
	fma.rn.f32 	%f50, %f1, %f47, %f49;
	ld.shared.f32 	%f51, [%r2+1020];
	fma.rn.f32 	%f52, %f3, %f51, %f50;
	st.shared.f32 	[%r2], %f52;
$L__BB1_23:
	bar.sync 	0;
	add.s32 	%r26, %r26, 4;
	add.s32 	%r25, %r25, 4;
	setp.ne.s32 	%p11, %r26, 0;
	@%p11 bra 	$L__BB1_3;
	add.s32 	%r29, %r25, 1;
$L__BB1_25:
	setp.eq.s32 	%p12, %r3, 0;
	@%p12 bra 	$L__BB1_41;
	neg.s32 	%r28, %r3;
$L__BB1_27:
	.pragma "nounroll";
	and.b32  	%r23, %r29, 1;
	setp.eq.b32 	%p13, %r23, 1;
	not.pred 	%p14, %p13;
	@%p14 bra 	$L__BB1_34;
	setp.eq.s32 	%p15, %r1, 0;
	@%p15 bra 	$L__BB1_31;
	setp.ne.s32 	%p16, %r1, 255;
	@%p16 bra 	$L__BB1_32;
	st.shared.f32 	[A+2044], %f8;
	bra.uni 	$L__BB1_33;
$L__BB1_31:
	st.shared.f32 	[A+1024], %f7;
	bra.uni 	$L__BB1_33;
$L__BB1_32:
	ld.shared.f32 	%f53, [%r2+4];
	ld.shared.f32 	%f54, [%r2];
	mul.f32 	%f55, %f2, %f54;
	fma.rn.f32 	%f56, %f1, %f53, %f55;
	ld.shared.f32 	%f57, [%r2+-4];
	fma.rn.f32 	%f58, %f3, %f57, %f56;
	st.shared.f32 	[%r2+1024], %f58;
$L__BB1_33:
	bar.sync 	0;
	bra.uni 	$L__BB1_40;
$L__BB1_34:
	setp.eq.s32 	%p17, %r1, 0;
	@%p17 bra 	$L__BB1_37;
	setp.ne.s32 	%p18, %r1, 255;
	@%p18 bra 	$L__BB1_38;
	st.shared.f32 	[A+1020], %f8;
	bra.uni 	$L__BB1_39;
$L__BB1_37:
	st.shared.f32 	[A], %f7;
	bra.uni 	$L__BB1_39;
$L__BB1_38:
	ld.shared.f32 	%f59, [%r2+1028];
	ld.shared.f32 	%f60, [%r2+1024];
	mul.f32 	%f61, %f2, %f60;
	fma.rn.f32 	%f62, %f1, %f59, %f61;
	ld.shared.f32 	%f63, [%r2+1020];
	fma.rn.f32 	%f64, %f3, %f63, %f62;
	st.shared.f32 	[%r2], %f64;
$L__BB1_39:
	bar.sync 	0;
$L__BB1_40:
	add.s32 	%r29, %r29, 1;
	add.s32 	%r28, %r28, 1;
	setp.ne.s32 	%p19, %r28, 0;
	@%p19 bra 	$L__BB1_27;
$L__BB1_41:
	and.b32  	%r24, %r16, 1;
	setp.eq.b32 	%p20, %r24, 1;
	not.pred 	%p21, %p20;
	@%p21 bra 	$L__BB1_43;
	ld.shared.f32 	%f65, [%r2+1024];
	bra.uni 	$L__BB1_44;
$L__BB1_43:
	ld.shared.f32 	%f65, [%r2];
$L__BB1_44:
	st.global.f32 	[%rd1], %f65;
	ret;

}
	// .globl	_Z11PDE_diff_k3ffffffiPA64_A256_f
.visible .entry _Z11PDE_diff_k3ffffffiPA64_A256_f(
	.param .f32 _Z11PDE_diff_k3ffffffiPA64_A256_f_param_0,
	.param .f32 _Z11PDE_diff_k3ffffffiPA64_A256_f_param_1,
	.param .f32 _Z11PDE_diff_k3ffffffiPA64_A256_f_param_2,
	.param .f32 _Z11PDE_diff_k3ffffffiPA64_A256_f_param_3,
	.param .f32 _Z11PDE_diff_k3ffffffiPA64_A256_f_param_4,
	.param .f32 _Z11PDE_diff_k3ffffffiPA64_A256_f_param_5,
	.param .u32 _Z11PDE_diff_k3ffffffiPA64_A256_f_param_6,
	.param .u64 .ptr .align 1 _Z11PDE_diff_k3ffffffiPA64_A256_f_param_7
)
{
	.reg .pred 	%p<17>;
	.reg .b32 	%r<39>;
	.reg .b32 	%f<113>;
	.reg .b64 	%rd<7>;

	ld.param.f32 	%f42, [_Z11PDE_diff_k3ffffffiPA64_A256_f_param_0];
	ld.param.f32 	%f43, [_Z11PDE_diff_k3ffffffiPA64_A256_f_param_1];
	ld.param.f32 	%f44, [_Z11PDE_diff_k3ffffffiPA64_A256_f_param_2];
	ld.param.f32 	%f40, [_Z11PDE_diff_k3ffffffiPA64_A256_f_param_3];
	ld.param.f32 	%f41, [_Z11PDE_diff_k3ffffffiPA64_A256_f_param_4];
	ld.param.f32 	%f45, [_Z11PDE_diff_k3ffffffiPA64_A256_f_param_5];
	ld.param.u32 	%r12, [_Z11PDE_diff_k3ffffffiPA64_A256_f_param_6];
	ld.param.u64 	%rd2, [_Z11PDE_diff_k3ffffffiPA64_A256_f_param_7];
	cvta.to.global.u64 	%rd3, %rd2;
	mov.u32 	%r13, %ctaid.x;
	cvt.rn.f32.u32 	%f46, %r13;
	fma.rn.f32 	%f47, %f44, %f46, %f45;
	mul.f32 	%f48, %f47, 0fBF000000;
	fma.rn.f32 	%f49, %f47, %f48, 0f3DCCCCCD;
	mul.f32 	%f50, %f47, %f47;
	mul.f32 	%f51, %f42, %f50;
	mul.f32 	%f52, %f43, %f43;
	div.rn.f32 	%f1, %f51, %f52;
	mul.f32 	%f53, %f42, %f49;
	div.rn.f32 	%f2, %f53, %f43;
	mul.wide.u32 	%rd4, %r13, 1024;
	add.s64 	%rd5, %rd3, %rd4;
	mov.u32 	%r1, %tid.x;
	mul.wide.u32 	%rd6, %r1, 4;
	add.s64 	%rd1, %rd5, %rd6;
	ld.global.f32 	%f54, [%rd1];
	shl.b32 	%r14, %r1, 2;
	mov.u32 	%r15, A;
	add.s32 	%r16, %r15, %r14;
	add.s32 	%r2, %r16, 3072;
	st.shared.f32 	[%r16+3072], %f54;
	bar.sync 	0;
	setp.lt.s32 	%p2, %r12, 1;
	@%p2 bra 	$L__BB2_20;
	setp.lt.u32 	%p3, %r1, 255;
	add.s32 	%r18, %r1, 1;
	and.b32  	%r19, %r1, 1;
	setp.eq.b32 	%p4, %r19, 1;
	selp.b32 	%r20, 128, 0, %p4;
	shr.u32 	%r21, %r1, 1;
	add.s32 	%r22, %r20, %r21;
	max.u32 	%r23, %r1, 1;
	shl.b32 	%r24, %r23, 2;
	selp.b32 	%r25, %r18, 0, %p3;
	add.s32 	%r27, %r15, 2048;
	add.s32 	%r28, %r24, %r27;
	add.s32 	%r3, %r28, -4;
	shl.b32 	%r29, %r25, 2;
	add.s32 	%r4, %r27, %r29;
	shl.b32 	%r30, %r22, 2;
	add.s32 	%r5, %r15, %r30;
	sub.f32 	%f55, %f1, %f2;
	mul.f32 	%f3, %f55, 0fBF000000;
	add.f32 	%f4, %f1, 0f3F800000;
	add.f32 	%f56, %f1, %f2;
	mul.f32 	%f5, %f56, 0fBF000000;
	mov.b32 	%r37, 1;
$L__BB2_2:
	setp.gt.u32 	%p5, %r1, 254;
	st.shared.f32 	[%r2+-2048], %f4;
	@%p5 bra 	$L__BB2_4;
	setp.eq.s32 	%p6, %r1, 0;
	st.shared.f32 	[%r2+-1020], %f5;
	@%p6 bra 	$L__BB2_5;
$L__BB2_4:
	st.shared.f32 	[%r2+-3072], %f3;
	mov.pred 	%p16, 0;
	bra.uni 	$L__BB2_6;
$L__BB2_5:
	mov.b32 	%r31, 0;
	st.shared.u32 	[A], %r31;
	st.shared.u32 	[A+2048], %r31;
	mov.pred 	%p16, -1;
$L__BB2_6:
	st.shared.u32 	[%r2+1024], %r1;
	bar.sync 	0;
	mov.b32 	%r38, 0;
$L__BB2_7:
	ld.shared.u32 	%r8, [%r2+1024];
	ld.shared.f32 	%f101, [%r2+-3072];
	ld.shared.f32 	%f105, [%r2+-2048];
	ld.shared.f32 	%f103, [%r2+-1024];
	ld.shared.f32 	%f106, [%r2];
	abs.f32 	%f57, %f101;
	setp.leu.f32 	%p9, %f57, 0f33D6BF95;
	@%p9 bra 	$L__BB2_9;
	ld.shared.f32 	%f58, [%r3];
	ld.shared.f32 	%f59, [%r3+-1024];
	ld.shared.f32 	%f60, [%r3+-2048];
	ld.shared.f32 	%f61, [%r3+1024];
	mul.f32 	%f62, %f101, %f103;
	div.rn.f32 	%f63, %f62, %f59;
	sub.f32 	%f105, %f105, %f63;
	mul.f32 	%f64, %f101, %f61;
	div.rn.f32 	%f65, %f64, %f59;
	sub.f32 	%f106, %f106, %f65;
	neg.f32 	%f66, %f101;
	mul.f32 	%f67, %f60, %f66;
	div.rn.f32 	%f101, %f67, %f59;
	neg.f32 	%f68, %f58;
	mul.f32 	%f69, %f103, %f68;
	div.rn.f32 	%f103, %f69, %f59;
$L__BB2_9:
	ld.shared.f32 	%f18, [%r4];
	abs.f32 	%f70, %f18;
	setp.leu.f32 	%p10, %f70, 0f33D6BF95;
	@%p10 bra 	$L__BB2_11;
	ld.shared.f32 	%f71, [%r4+-2048];
	ld.shared.f32 	%f72, [%r4+-1024];
	ld.shared.f32 	%f73, [%r4+1024];
	mul.f32 	%f74, %f18, %f71;
	div.rn.f32 	%f75, %f74, %f72;
	sub.f32 	%f105, %f105, %f75;
	mul.f32 	%f76, %f18, %f73;
	div.rn.f32 	%f77, %f76, %f72;
	sub.f32 	%f106, %f106, %f77;
$L__BB2_11:
	bar.sync 	0;
	setp.eq.s32 	%p11, %r38, 8;
	@%p11 bra 	$L__BB2_17;
	st.shared.f32 	[%r5], %f101;
	st.shared.f32 	[%r5+1024], %f105;
	st.shared.f32 	[%r5+2048], %f103;
	st.shared.f32 	[%r5+3072], %f106;
	st.shared.u32 	[%r5+4096], %r8;
	bar.sync 	0;
	ld.shared.u32 	%r9, [%r2+1024];
	ld.shared.f32 	%f107, [%r2+-3072];
	ld.shared.f32 	%f111, [%r2+-2048];
	ld.shared.f32 	%f109, [%r2+-1024];
	ld.shared.f32 	%f112, [%r2];
	abs.f32 	%f78, %f107;
	setp.leu.f32 	%p12, %f78, 0f33D6BF95;
	@%p12 bra 	$L__BB2_14;
	ld.shared.f32 	%f79, [%r3];
	ld.shared.f32 	%f80, [%r3+-1024];
	ld.shared.f32 	%f81, [%r3+-2048];
	ld.shared.f32 	%f82, [%r3+1024];
	mul.f32 	%f83, %f107, %f109;
	div.rn.f32 	%f84, %f83, %f80;
	sub.f32 	%f111, %f111, %f84;
	mul.f32 	%f85, %f107, %f82;
	div.rn.f32 	%f86, %f85, %f80;
	sub.f32 	%f112, %f112, %f86;
	neg.f32 	%f87, %f107;
	mul.f32 	%f88, %f81, %f87;
	div.rn.f32 	%f107, %f88, %f80;
	neg.f32 	%f89, %f79;
	mul.f32 	%f90, %f109, %f89;
	div.rn.f32 	%f109, %f90, %f80;
$L__BB2_14:
	ld.shared.f32 	%f35, [%r4];
	abs.f32 	%f91, %f35;
	setp.leu.f32 	%p13, %f91, 0f33D6BF95;
	@%p13 bra 	$L__BB2_16;
	ld.shared.f32 	%f92, [%r4+-2048];
	ld.shared.f32 	%f93, [%r4+-1024];
	ld.shared.f32 	%f94, [%r4+1024];
	mul.f32 	%f95, %f35, %f92;
	div.rn.f32 	%f96, %f95, %f93;
	sub.f32 	%f111, %f111, %f96;
	mul.f32 	%f97, %f35, %f94;
	div.rn.f32 	%f98, %f97, %f93;
	sub.f32 	%f112, %f112, %f98;
$L__BB2_16:
	bar.sync 	0;
	st.shared.f32 	[%r5], %f107;
	st.shared.f32 	[%r5+1024], %f111;
	st.shared.f32 	[%r5+2048], %f109;
	st.shared.f32 	[%r5+3072], %f112;
	st.shared.u32 	[%r5+4096], %r9;
	bar.sync 	0;
	add.s32 	%r38, %r38, 2;
	bra.uni 	$L__BB2_7;
$L__BB2_17:
	div.rn.f32 	%f99, %f106, %f105;
	ld.shared.u32 	%r33, [%r2+1024];
	shl.b32 	%r34, %r33, 2;
	add.s32 	%r36, %r15, %r34;
	st.shared.f32 	[%r36+3072], %f99;
	bar.sync 	0;
	not.pred 	%p14, %p16;
	@%p14 bra 	$L__BB2_19;
	st.shared.f32 	[A+3072], %f40;
	st.shared.f32 	[A+4092], %f41;
$L__BB2_19:
	add.s32 	%r11, %r37, 1;
	setp.ne.s32 	%p15, %r37, %r12;
	mov.u32 	%r37, %r11;
	@%p15 bra 	$L__BB2_2;
$L__BB2_20:
	ld.shared.f32 	%f100, [%r2];
	st.global.f32 	[%rd1], %f100;
	ret;

}
	// .globl	_Z11PDE_diff_k4ffffffiPA64_A256_f
.visible .entry _Z11PDE_diff_k4ffffffiPA64_A256_f(
	.param .f32 _Z11PDE_diff_k4ffffffiPA64_A256_f_param_0,
	.param .f32 _Z11PDE_diff_k4ffffffiPA64_A256_f_param_1,
	.param .f32 _Z11PDE_diff_k4ffffffiPA64_A256_f_param_2,
	.param .f32 _Z11PDE_diff_k4ffffffiPA64_A256_f_param_3,
	.param .f32 _Z11PDE_diff_k4ffffffiPA64_A256_f_param_4,
	.param .f32 _Z11PDE_diff_k4ffffffiPA64_A256_f_param_5,
	.param .u32 _Z11PDE_diff_k4ffffffiPA64_A256_f_param_6,
	.param .u64 .ptr .align 1 _Z11PDE_diff_k4ffffffiPA64_A256_f_param_7
)
{
	.reg .pred 	%p<19>;
	.reg .b32 	%r<69>;
	.reg .b32 	%f<126>;
	.reg .b64 	%rd<7>;
	.reg .b64 	%fd<11>;

	ld.param.f32 	%f45, [_Z11PDE_diff_k4ffffffiPA64_A256_f_param_0];
	ld.param.f32 	%f48, [_Z11PDE_diff_k4ffffffiPA64_A256_f_param_1];
	ld.param.f32 	%f49, [_Z11PDE_diff_k4ffffffiPA64_A256_f_param_2];
	ld.param.f32 	%f50, [_Z11PDE_diff_k4ffffffiPA64_A256_f_param_5];
	ld.param.u32 	%r18, [_Z11PDE_diff_k4ffffffiPA64_A256_f_param_6];
	ld.param.u64 	%rd2, [_Z11PDE_diff_k4ffffffiPA64_A256_f_param_7];
	cvta.to.global.u64 	%rd3, %rd2;
	mov.u32 	%r1, %tid.x;
	mov.u32 	%r19, %ctaid.x;
	cvt.rn.f32.u32 	%f51, %r19;
	fma.rn.f32 	%f1, %f49, %f51, %f50;
	mul.f32 	%f52, %f1, 0fBF000000;
	fma.rn.f32 	%f53, %f1, %f52, 0f3DCCCCCD;
	mul.f32 	%f54, %f1, %f1;
	mul.f32 	%f55, %f45, %f54;
	mul.f32 	%f2, %f48, %f48;
	div.rn.f32 	%f3, %f55, %f2;
	mul.f32 	%f56, %f45, %f53;
	div.rn.f32 	%f4, %f56, %f48;
	mul.wide.u32 	%rd4, %r19, 1024;
	add.s64 	%rd5, %rd3, %rd4;
	mul.wide.u32 	%rd6, %r1, 4;
	add.s64 	%rd1, %rd5, %rd6;
	ld.global.f32 	%f57, [%rd1];
	shl.b32 	%r20, %r1, 2;
	mov.u32 	%r21, A;
	add.s32 	%r22, %r21, %r20;
	add.s32 	%r2, %r22, 3072;
	st.shared.f32 	[%r22+3072], %f57;
	bar.sync 	0;
	setp.lt.s32 	%p2, %r18, 1;
	@%p2 bra 	$L__BB3_25;
	add.f32 	%f58, %f3, %f4;
	cvt.f64.f32 	%fd1, %f1;
	cvt.f64.f32 	%fd2, %f2;
	cvt.f64.f32 	%fd3, %f45;
	mul.f64 	%fd4, %fd1, 0d3FE0000000000000;
	mul.f64 	%fd5, %fd4, %fd1;
	mul.f64 	%fd6, %fd5, %fd3;
	div.rn.f64 	%fd7, %fd6, %fd2;
	sub.f32 	%f59, %f3, %f4;
	add.s32 	%r24, %r1, 1;
	setp.lt.u32 	%p3, %r1, 255;
	and.b32  	%r25, %r1, 1;
	setp.eq.b32 	%p4, %r25, 1;
	selp.b32 	%r26, 128, 0, %p4;
	shr.u32 	%r27, %r1, 1;
	add.s32 	%r3, %r26, %r27;
	max.u32 	%r28, %r1, 1;
	add.s32 	%r4, %r28, -1;
	selp.b32 	%r5, %r24, 0, %p3;
	shl.b32 	%r29, %r5, 2;
	add.s32 	%r31, %r21, %r29;
	add.s32 	%r6, %r31, 2048;
	shl.b32 	%r32, %r3, 2;
	add.s32 	%r7, %r21, %r32;
	mul.f32 	%f5, %f59, 0fBE800000;
	add.f64 	%fd8, %fd7, 0d3FF0000000000000;
	cvt.rn.f32.f64 	%f6, %fd8;
	mul.f32 	%f7, %f58, 0fBE800000;
	mul.f32 	%f8, %f59, 0f3E800000;
	mov.f64 	%fd9, 0d3FF0000000000000;
	sub.f64 	%fd10, %fd9, %fd7;
	cvt.rn.f32.f64 	%f9, %fd10;
	mul.f32 	%f10, %f58, 0f3E800000;
	mov.b32 	%r67, 1;
$L__BB3_2:
	shl.b32 	%r33, %r67, 8;
	and.b32  	%r9, %r33, 256;
	shl.b32 	%r34, %r67, 10;
	and.b32  	%r35, %r34, 1024;
	mov.u32 	%r36, A;
	add.s32 	%r37, %r36, %r35;
	add.s32 	%r10, %r37, 3072;
	setp.eq.s32 	%p5, %r1, 255;
	@%p5 bra 	$L__BB3_5;
	setp.ne.s32 	%p6, %r1, 0;
	@%p6 bra 	$L__BB3_6;
	ld.param.f32 	%f110, [_Z11PDE_diff_k4ffffffiPA64_A256_f_param_3];
	st.shared.f32 	[%r10], %f110;
	bra.uni 	$L__BB3_7;
$L__BB3_5:
	ld.param.f32 	%f112, [_Z11PDE_diff_k4ffffffiPA64_A256_f_param_4];
	st.shared.f32 	[%r10+1020], %f112;
	bra.uni 	$L__BB3_7;
$L__BB3_6:
	shl.b32 	%r38, %r9, 2;
	xor.b32  	%r39, %r38, 1024;
	add.s32 	%r40, %r2, %r39;
	ld.shared.f32 	%f60, [%r40+4];
	ld.shared.f32 	%f61, [%r40];
	mul.f32 	%f62, %f61, %f9;
	fma.rn.f32 	%f63, %f10, %f60, %f62;
	ld.shared.f32 	%f64, [%r40+-4];
	fma.rn.f32 	%f65, %f8, %f64, %f63;
	add.s32 	%r41, %r2, %r38;
	st.shared.f32 	[%r41], %f65;
$L__BB3_7:
	setp.gt.u32 	%p7, %r1, 254;
	st.shared.f32 	[%r2+-2048], %f6;
	@%p7 bra 	$L__BB3_9;
	setp.eq.s32 	%p8, %r1, 0;
	st.shared.f32 	[%r2+-1020], %f7;
	@%p8 bra 	$L__BB3_10;
$L__BB3_9:
	st.shared.f32 	[%r2+-3072], %f5;
	mov.pred 	%p18, 0;
	bra.uni 	$L__BB3_11;
$L__BB3_10:
	mov.b32 	%r42, 0;
	st.shared.u32 	[A], %r42;
	st.shared.u32 	[A+2048], %r42;
	mov.pred 	%p18, -1;
$L__BB3_11:
	st.shared.u32 	[%r2+2048], %r1;
	bar.sync 	0;
	shl.b32 	%r44, %r1, 2;
	add.s32 	%r11, %r10, %r44;
	add.s32 	%r12, %r10, %r32;
	mov.b32 	%r68, 0;
$L__BB3_12:
	ld.shared.u32 	%r14, [%r2+2048];
	ld.shared.f32 	%f114, [%r2+-3072];
	ld.shared.f32 	%f118, [%r2+-2048];
	ld.shared.f32 	%f116, [%r2+-1024];
	ld.shared.f32 	%f119, [%r11];
	abs.f32 	%f66, %f114;
	setp.leu.f32 	%p11, %f66, 0f33D6BF95;
	@%p11 bra 	$L__BB3_14;
	shl.b32 	%r46, %r4, 2;
	mov.u32 	%r47, A;
	add.s32 	%r48, %r47, %r46;
	ld.shared.f32 	%f67, [%r48+2048];
	ld.shared.f32 	%f68, [%r48+1024];
	ld.shared.f32 	%f69, [%r48];
	add.s32 	%r49, %r10, %r46;
	ld.shared.f32 	%f70, [%r49];
	mul.f32 	%f71, %f114, %f116;
	div.rn.f32 	%f72, %f71, %f68;
	sub.f32 	%f118, %f118, %f72;
	mul.f32 	%f73, %f114, %f70;
	div.rn.f32 	%f74, %f73, %f68;
	sub.f32 	%f119, %f119, %f74;
	neg.f32 	%f75, %f114;
	mul.f32 	%f76, %f69, %f75;
	div.rn.f32 	%f114, %f76, %f68;
	neg.f32 	%f77, %f67;
	mul.f32 	%f78, %f116, %f77;
	div.rn.f32 	%f116, %f78, %f68;
$L__BB3_14:
	ld.shared.f32 	%f23, [%r6];
	abs.f32 	%f79, %f23;
	setp.leu.f32 	%p12, %f79, 0f33D6BF95;
	@%p12 bra 	$L__BB3_16;
	ld.shared.f32 	%f80, [%r6+-2048];
	ld.shared.f32 	%f81, [%r6+-1024];
	add.s32 	%r51, %r10, %r29;
	ld.shared.f32 	%f82, [%r51];
	mul.f32 	%f83, %f23, %f80;
	div.rn.f32 	%f84, %f83, %f81;
	sub.f32 	%f118, %f118, %f84;
	mul.f32 	%f85, %f23, %f82;
	div.rn.f32 	%f86, %f85, %f81;
	sub.f32 	%f119, %f119, %f86;
$L__BB3_16:
	bar.sync 	0;
	setp.eq.s32 	%p13, %r68, 8;
	@%p13 bra 	$L__BB3_22;
	st.shared.f32 	[%r7], %f114;
	st.shared.f32 	[%r7+1024], %f118;
	st.shared.f32 	[%r7+2048], %f116;
	st.shared.f32 	[%r12], %f119;
	st.shared.u32 	[%r7+5120], %r14;
	bar.sync 	0;
	ld.shared.u32 	%r15, [%r2+2048];
	ld.shared.f32 	%f120, [%r2+-3072];
	ld.shared.f32 	%f124, [%r2+-2048];
	ld.shared.f32 	%f122, [%r2+-1024];
	ld.shared.f32 	%f125, [%r11];
	abs.f32 	%f87, %f120;
	setp.leu.f32 	%p14, %f87, 0f33D6BF95;
	@%p14 bra 	$L__BB3_19;
	shl.b32 	%r52, %r4, 2;
	mov.u32 	%r53, A;
	add.s32 	%r54, %r53, %r52;
	ld.shared.f32 	%f88, [%r54+2048];
	ld.shared.f32 	%f89, [%r54+1024];
	ld.shared.f32 	%f90, [%r54];
	add.s32 	%r55, %r10, %r52;
	ld.shared.f32 	%f91, [%r55];
	mul.f32 	%f92, %f120, %f122;
	div.rn.f32 	%f93, %f92, %f89;
	sub.f32 	%f124, %f124, %f93;
	mul.f32 	%f94, %f120, %f91;
	div.rn.f32 	%f95, %f94, %f89;
	sub.f32 	%f125, %f125, %f95;
	neg.f32 	%f96, %f120;
	mul.f32 	%f97, %f90, %f96;
	div.rn.f32 	%f120, %f97, %f89;
	neg.f32 	%f98, %f88;
	mul.f32 	%f99, %f122, %f98;
	div.rn.f32 	%f122, %f99, %f89;
$L__BB3_19:
	ld.shared.f32 	%f40, [%r6];
	abs.f32 	%f100, %f40;
	setp.leu.f32 	%p15, %f100, 0f33D6BF95;
	@%p15 bra 	$L__BB3_21;
	ld.shared.f32 	%f101, [%r6+-2048];
	ld.shared.f32 	%f102, [%r6+-1024];
	add.s32 	%r57, %r10, %r29;
	ld.shared.f32 	%f103, [%r57];
	mul.f32 	%f104, %f40, %f101;
	div.rn.f32 	%f105, %f104, %f102;
	sub.f32 	%f124, %f124, %f105;
	mul.f32 	%f106, %f40, %f103;
	div.rn.f32 	%f107, %f106, %f102;
	sub.f32 	%f125, %f125, %f107;
$L__BB3_21:
	bar.sync 	0;
	st.shared.f32 	[%r7], %f120;
	st.shared.f32 	[%r7+1024], %f124;
	st.shared.f32 	[%r7+2048], %f122;
	st.shared.f32 	[%r12], %f125;
	st.shared.u32 	[%r7+5120], %r15;
	bar.sync 	0;
	add.s32 	%r68, %r68, 2;
	bra.uni 	$L__BB3_12;
$L__BB3_22:
	div.rn.f32 	%f108, %f119, %f118;
	ld.shared.u32 	%r58, [%r2+2048];
	shl.b32 	%r59, %r58, 2;
	add.s32 	%r60, %r10, %r59;
	st.shared.f32 	[%r60], %f108;
	bar.sync 	0;
	not.pred 	%p16, %p18;
	@%p16 bra 	$L__BB3_24;
	ld.param.f32 	%f113, [_Z11PDE_diff_k4ffffffiPA64_A256_f_param_4];
	ld.param.f32 	%f111, [_Z11PDE_diff_k4ffffffiPA64_A256_f_param_3];
	st.shared.f32 	[%r10], %f111;
	st.shared.f32 	[%r10+1020], %f113;
$L__BB3_24:
	bar.sync 	0;
	add.s32 	%r17, %r67, 1;
	setp.ne.s32 	%p17, %r67, %r18;
	mov.u32 	%r67, %r17;
	@%p17 bra 	$L__BB3_2;
$L__BB3_25:
	shr.u32 	%r61, %r18, 31;
	add.s32 	%r62, %r18, %r61;
	and.b32  	%r63, %r62, 4194302;
	sub.s32 	%r64, %r18, %r63;
	shl.b32 	%r65, %r64, 10;
	add.s32 	%r66, %r2, %r65;
	ld.shared.f32 	%f109, [%r66];
	st.global.f32 	[%rd1], %f109;
	ret;

}


// ===== COMPILED SASS (sm_100) =====

	.target	sm_100

	.elftype	@"ET_EXEC"


//--------------------- .note.nv.tkinfo           --------------------------
	.section	.note.nv.tkinfo,"",@"SHT_NOTE"
	.sectionflags	@"SHF_NOTE_NV_TKINFO"
	.tkinfo
        /*0018*/ 	.word	0x00000002
        /*0030*/ 	.string	""
        /*0030*/ 	.string	"ptxas"
        /*0030*/ 	.string	"Cuda compilation tools, release 13.0, V13.0.88"
        /*0030*/ 	.string	"Build cuda_13.0.r13.0/compiler.36424714_0"
        /*0030*/ 	.string	"-arch sm_100 -m 64 "



//--------------------- .note.nv.cuinfo           --------------------------
	.section	.note.nv.cuinfo,"",@"SHT_NOTE"
	.sectionflags	@"SHF_NOTE_NV_CUINFO"
        /*0018*/ 	.short	0x0002
        /*001a*/ 	.short	0x0064
        /*001c*/ 	.short	0x0082
	.zero		2


//--------------------- .nv.info                  --------------------------
	.section	.nv.info,"",@"SHT_CUDA_INFO"
	.align	4


	//----- nvinfo : EIATTR_REGCOUNT
	.align		4
        /*0000*/ 	.byte	0x04, 0x2f
        /*0002*/ 	.short	(.L_1 - .L_0)
	.align		4
.L_0:
        /*0004*/ 	.word	index@(_Z11PDE_diff_k1ffffffPA64_A256_f)
        /*0008*/ 	.word	0x00000013


	//----- nvinfo : EIATTR_FRAME_SIZE
	.align		4
.L_1:
        /*000c*/ 	.byte	0x04, 0x11
        /*000e*/ 	.short	(.L_3 - .L_2)
	.align		4
.L_2:
        /*0010*/ 	.word	index@($__internal_4_$__cuda_sm3x_div_rn_noftz_f32_slowpath)
        /*0014*/ 	.word	0x00000000


	//----- nvinfo : EIATTR_FRAME_SIZE
	.align		4
.L_3:
        /*0018*/ 	.byte	0x04, 0x11
        /*001a*/ 	.short	(.L_5 - .L_4)
	.align		4
.L_4:
        /*001c*/ 	.word	index@(_Z11PDE_diff_k1ffffffPA64_A256_f)
        /*0020*/ 	.word	0x00000000


	//----- nvinfo : EIATTR_REGCOUNT
	.align		4
.L_5:
        /*0024*/ 	.byte	0x04, 0x2f
        /*0026*/ 	.short	(.L_7 - .L_6)
	.align		4
.L_6:
        /*0028*/ 	.word	index@(_Z11PDE_diff_k2ffffffiPA64_A256_f)
        /*002c*/ 	.word	0x00000013


	//----- nvinfo : EIATTR_FRAME_SIZE
	.align		4
.L_7:
        /*0030*/ 	.byte	0x04, 0x11
        /*0032*/ 	.short	(.L_9 - .L_8)
	.align		4
.L_8:
        /*0034*/ 	.word	index@($__internal_3_$__cuda_sm3x_div_rn_noftz_f32_slowpath)
        /*0038*/ 	.word	0x00000000


	//----- nvinfo : EIATTR_FRAME_SIZE
	.align		4
.L_9:
        /*003c*/ 	.byte	0x04, 0x11
        /*003e*/ 	.short	(.L_11 - .L_10)
	.align		4
.L_10:
        /*0040*/ 	.word	index@(_Z11PDE_diff_k2ffffffiPA64_A256_f)
        /*0044*/ 	.word	0x00000000


	//----- nvinfo : EIATTR_REGCOUNT
	.align		4
.L_11:
        /*0048*/ 	.byte	0x04, 0x2f
        /*004a*/ 	.short	(.L_13 - .L_12)
	.align		4
.L_12:
        /*004c*/ 	.word	index@(_Z11PDE_diff_k3ffffffiPA64_A256_f)
        /*0050*/ 	.word	0x00000026


	//----- nvinfo : EIATTR_FRAME_SIZE
	.align		4
.L_13:
        /*0054*/ 	.byte	0x04, 0x11
        /*0056*/ 	.short	(.L_15 - .L_14)
	.align		4
.L_14:
        /*0058*/ 	.word	index@($__internal_2_$__cuda_sm3x_div_rn_noftz_f32_slowpath)
        /*005c*/ 	.word	0x00000000


	//----- nvinfo : EIATTR_FRAME_SIZE
	.align		4
.L_15:
        /*0060*/ 	.byte	0x04, 0x11
        /*0062*/ 	.short	(.L_17 - .L_16)
	.align		4
.L_16:
        /*0064*/ 	.word	index@(_Z11PDE_diff_k3ffffffiPA64_A256_f)
        /*0068*/ 	.word	0x00000000


	//----- nvinfo : EIATTR_REGCOUNT
	.align		4
.L_17:
        /*006c*/ 	.byte	0x04, 0x2f
        /*006e*/ 	.short	(.L_19 - .L_18)
	.align		4
.L_18:
        /*0070*/ 	.word	index@(_Z11PDE_diff_k4ffffffiPA64_A256_f)
        /*0074*/ 	.word	0x0000002c


	//----- nvinfo : EIATTR_FRAME_SIZE
	.align		4
.L_19:
        /*0078*/ 	.byte	0x04, 0x11
        /*007a*/ 	.short	(.L_21 - .L_20)
	.align		4
.L_20:
        /*007c*/ 	.word	index@($__internal_1_$__cuda_sm3x_div_rn_noftz_f32_slowpath)
        /*0080*/ 	.word	0x00000000


	//----- nvinfo : EIATTR_FRAME_SIZE
	.align		4
.L_21:
        /*0084*/ 	.byte	0x04, 0x11
        /*0086*/ 	.short	(.L_23 - .L_22)
	.align		4
.L_22:
        /*0088*/ 	.word	index@($__internal_0_$__cuda_sm20_div_rn_f64_full)
        /*008c*/ 	.word	0x00000000


	//----- nvinfo : EIATTR_FRAME_SIZE
	.align		4
.L_23:
        /*0090*/ 	.byte	0x04, 0x11
        /*0092*/ 	.short	(.L_25 - .L_24)
	.align		4
.L_24:
        /*0094*/ 	.word	index@(_Z11PDE_diff_k4ffffffiPA64_A256_f)
        /*0098*/ 	.word	0x00000000


	//----- nvinfo : EIATTR_MIN_STACK_SIZE
	.align		4
.L_25:
        /*009c*/ 	.byte	0x04, 0x12
        /*009e*/ 	.short	(.L_27 - .L_26)
	.align		4
.L_26:
        /*00a0*/ 	.word	index@(_Z11PDE_diff_k4ffffffiPA64_A256_f)
        /*00a4*/ 	.word	0x00000000


	//----- nvinfo : EIATTR_MIN_STACK_SIZE
	.align		4
.L_27:
        /*00a8*/ 	.byte	0x04, 0x12
        /*00aa*/ 	.short	(.L_29 - .L_28)
	.align		4
.L_28:
        /*00ac*/ 	.word	index@(_Z11PDE_diff_k3ffffffiPA64_A256_f)
        /*00b0*/ 	.word	0x00000000


	//----- nvinfo : EIATTR_MIN_STACK_SIZE
	.align		4
.L_29:
        /*00b4*/ 	.byte	0x04, 0x12
        /*00b6*/ 	.short	(.L_31 - .L_30)
	.align		4
.L_30:
        /*00b8*/ 	.word	index@(_Z11PDE_diff_k2ffffffiPA64_A256_f)
        /*00bc*/ 	.word	0x00000000


	//----- nvinfo : EIATTR_MIN_STACK_SIZE
	.align		4
.L_31:
        /*00c0*/ 	.byte	0x04, 0x12
        /*00c2*/ 	.short	(.L_33 - .L_32)
	.align		4
.L_32:
        /*00c4*/ 	.word	index@(_Z11PDE_diff_k1ffffffPA64_A256_f)
        /*00c8*/ 	.word	0x00000000
.L_33:


//--------------------- .nv.compat                --------------------------
	.section	.nv.compat,"",@"SHT_CUDA_COMPAT_INFO"
	.align	4
        /*0000*/ 	.byte	0x02, 0x09, 0x00, 0x00, 0x02, 0x02, 0x01, 0x00, 0x02, 0x05, 0x05, 0x00, 0x03, 0x07, 0x01, 0x01
        /*0010*/ 	.byte	0x02, 0x03, 0x00, 0x00, 0x02, 0x06, 0x01, 0x00, 0x04, 0x0b, 0x08, 0x00, 0x01, 0x00, 0x00, 0x00
        /*0020*/ 	.byte	0x00, 0x00, 0x00, 0x00


//--------------------- .nv.info._Z11PDE_diff_k4ffffffiPA64_A256_f --------------------------
	.section	.nv.info._Z11PDE_diff_k4ffffffiPA64_A256_f,"",@"SHT_CUDA_INFO"
	.sectionflags	@""
	.align	4


	//----- nvinfo : EIATTR_CUDA_API_VERSION
	.align		4
        /*0000*/ 	.byte	0x04, 0x37
        /*0002*/ 	.short	(.L_35 - .L_34)
.L_34:
        /*0004*/ 	.word	0x00000082


	//----- nvinfo : EIATTR_KPARAM_INFO
	.align		4
.L_35:
        /*0008*/ 	.byte	0x04, 0x17
        /*000a*/ 	.short	(.L_37 - .L_36)
.L_36:
        /*000c*/ 	.word	0x00000000
        /*0010*/ 	.short	0x0007
        /*0012*/ 	.short	0x0020
        /*0014*/ 	.byte	0x00, 0xf5, 0x21, 0x00


	//----- nvinfo : EIATTR_KPARAM_INFO
	.align		4
.L_37:
        /*0018*/ 	.byte	0x04, 0x17
        /*001a*/ 	.short	(.L_39 - .L_38)
.L_38:
        /*001c*/ 	.word	0x00000000
        /*0020*/ 	.short	0x0006
        /*0022*/ 	.short	0x0018
        /*0024*/ 	.byte	0x00, 0xf0, 0x11, 0x00


	//----- nvinfo : EIATTR_KPARAM_INFO
	.align		4
.L_39:
        /*0028*/ 	.byte	0x04, 0x17
        /*002a*/ 	.short	(.L_41 - .L_40)
.L_40:
        /*002c*/ 	.word	0x00000000
        /*0030*/ 	.short	0x0005
        /*0032*/ 	.short	0x0014
        /*0034*/ 	.byte	0x00, 0xf0, 0x11, 0x00


	//----- nvinfo : EIATTR_KPARAM_INFO
	.align		4
.L_41:
        /*0038*/ 	.byte	0x04, 0x17
        /*003a*/ 	.short	(.L_43 - .L_42)
.L_42:
        /*003c*/ 	.word	0x00000000
        /*0040*/ 	.short	0x0004
        /*0042*/ 	.short	0x0010
        /*0044*/ 	.byte	0x00, 0xf0, 0x11, 0x00


	//----- nvinfo : EIATTR_KPARAM_INFO
	.align		4
.L_43:
        /*0048*/ 	.byte	0x04, 0x17
        /*004a*/ 	.short	(.L_45 - .L_44)
.L_44:
        /*004c*/ 	.word	0x00000000
        /*0050*/ 	.short	0x0003
        /*0052*/ 	.short	0x000c
        /*0054*/ 	.byte	0x00, 0xf0, 0x11, 0x00


	//----- nvinfo : EIATTR_KPARAM_INFO
	.align		4
.L_45:
        /*0058*/ 	.byte	0x04, 0x17
        /*005a*/ 	.short	(.L_47 - .L_46)
.L_46:
        /*005c*/ 	.word	0x00000000
        /*0060*/ 	.short	0x0002
        /*0062*/ 	.short	0x0008
        /*0064*/ 	.byte	0x00, 0xf0, 0x11, 0x00


	//----- nvinfo : EIATTR_KPARAM_INFO
	.align		4
.L_47:
        /*0068*/ 	.byte	0x04, 0x17
        /*006a*/ 	.short	(.L_49 - .L_48)
.L_48:
        /*006c*/ 	.word	0x00000000
        /*0070*/ 	.short	0x0001
        /*0072*/ 	.short	0x0004
        /*0074*/ 	.byte	0x00, 0xf0, 0x11, 0x00


	//----- nvinfo : EIATTR_KPARAM_INFO
	.align		4
.L_49:
        /*0078*/ 	.byte	0x04, 0x17
        /*007a*/ 	.short	(.L_51 - .L_50)
.L_50:
        /*007c*/ 	.word	0x00000000
        /*0080*/ 	.short	0x0000
        /*0082*/ 	.short	0x0000
        /*0084*/ 	.byte	0x00, 0xf0, 0x11, 0x00


	//----- nvinfo : EIATTR_SPARSE_MMA_MASK
	.align		4
.L_51:
        /*0088*/ 	.byte	0x03, 0x50
        /*008a*/ 	.short	0x0000


	//----- nvinfo : EIATTR_MAXREG_COUNT
	.align		4
        /*008c*/ 	.byte	0x03, 0x1b
        /*008e*/ 	.short	0x00ff


	//----- nvinfo : EIATTR_NUM_BARRIERS
	.align		4
        /*0090*/ 	.byte	0x02, 0x4c
        /*0092*/ 	.byte	0x01
	.zero		1


	//----- nvinfo : EIATTR_MERCURY_ISA_VERSION
	.align		4
        /*0094*/ 	.byte	0x03, 0x5f
        /*0096*/ 	.short	0x0101


	//----- nvinfo : EIATTR_VRC_CTA_INIT_COUNT
	.align		4
        /*0098*/ 	.byte	0x02, 0x4a
	.zero		1
	.zero		1


	//----- nvinfo : EIATTR_EXIT_INSTR_OFFSETS
	.align		4
        /*009c*/ 	.byte	0x04, 0x1c
        /*009e*/ 	.short	(.L_53 - .L_52)


	//   ....[0]....
.L_52:
        /*00a0*/ 	.word	0x00001c70


	//----- nvinfo : EIATTR_CRS_STACK_SIZE
	.align		4
.L_53:
        /*00a4*/ 	.byte	0x04, 0x1e
        /*00a6*/ 	.short	(.L_55 - .L_54)
.L_54:
        /*00a8*/ 	.word	0x00000000


	//----- nvinfo : EIATTR_CBANK_PARAM_SIZE
	.align		4
.L_55:
        /*00ac*/ 	.byte	0x03, 0x19
        /*00ae*/ 	.short	0x0028


	//----- nvinfo : EIATTR_PARAM_CBANK
	.align		4
        /*00b0*/ 	.byte	0x04, 0x0a
        /*00b2*/ 	.short	(.L_57 - .L_56)
	.align		4
.L_56:
        /*00b4*/ 	.word	index@(.nv.constant0._Z11PDE_diff_k4ffffffiPA64_A256_f)
        /*00b8*/ 	.short	0x0380
        /*00ba*/ 	.short	0x0028


	//----- nvinfo : EIATTR_SW_WAR
	.align		4
.L_57:
        /*00bc*/ 	.byte	0x04, 0x36
        /*00be*/ 	.short	(.L_59 - .L_58)
.L_58:
        /*00c0*/ 	.word	0x00000008
.L_59:


//--------------------- .nv.info._Z11PDE_diff_k3ffffffiPA64_A256_f --------------------------
	.section	.nv.info._Z11PDE_diff_k3ffffffiPA64_A256_f,"",@"SHT_CUDA_INFO"
	.sectionflags	@""
	.align	4


	//----- nvinfo : EIATTR_CUDA_API_VERSION
	.align		4
        /*0000*/ 	.byte	0x04, 0x37
        /*0002*/ 	.short	(.L_61 - .L_60)
.L_60:
        /*0004*/ 	.word	0x00000082


	//----- nvinfo : EIATTR_KPARAM_INFO
	.align		4
.L_61:
        /*0008*/ 	.byte	0x04, 0x17
        /*000a*/ 	.short	(.L_63 - .L_62)
.L_62:
        /*000c*/ 	.word	0x00000000
        /*0010*/ 	.short	0x0007
        /*0012*/ 	.short	0x0020
        /*0014*/ 	.byte	0x00, 0xf5, 0x21, 0x00


	//----- nvinfo : EIATTR_KPARAM_INFO
	.align		4
.L_63:
        /*0018*/ 	.byte	0x04, 0x17
        /*001a*/ 	.short	(.L_65 - .L_64)
.L_64:
        /*001c*/ 	.word	0x00000000
        /*0020*/ 	.short	0x0006
        /*0022*/ 	.short	0x0018
        /*0024*/ 	.byte	0x00, 0xf0, 0x11, 0x00


	//----- nvinfo : EIATTR_KPARAM_INFO
	.align		4
.L_65:
        /*0028*/ 	.byte	0x04, 0x17
        /*002a*/ 	.short	(.L_67 - .L_66)
.L_66:
        /*002c*/ 	.word	0x00000000
        /*0030*/ 	.short	0x0005
        /*0032*/ 	.short	0x0014
        /*0034*/ 	.byte	0x00, 0xf0, 0x11, 0x00


	//----- nvinfo : EIATTR_KPARAM_INFO
	.align		4
.L_67:
        /*0038*/ 	.byte	0x04, 0x17
        /*003a*/ 	.short	(.L_69 - .L_68)
.L_68:
        /*003c*/ 	.word	0x00000000
        /*0040*/ 	.short	0x0004
        /*0042*/ 	.short	0x0010
        /*0044*/ 	.byte	0x00, 0xf0, 0x11, 0x00


	//----- nvinfo : EIATTR_KPARAM_INFO
	.align		4
.L_69:
        /*0048*/ 	.byte	0x04, 0x17
        /*004a*/ 	.short	(.L_71 - .L_70)
.L_70:
        /*004c*/ 	.word	0x00000000
        /*0050*/ 	.short	0x0003
        /*0052*/ 	.short	0x000c
        /*0054*/ 	.byte	0x00, 0xf0, 0x11, 0x00


	//----- nvinfo : EIATTR_KPARAM_INFO
	.align		4
.L_71:
        /*0058*/ 	.byte	0x04, 0x17
        /*005a*/ 	.short	(.L_73 - .L_72)
.L_72:
        /*005c*/ 	.word	0x00000000
        /*0060*/ 	.short	0x0002
        /*0062*/ 	.short	0x0008
        /*0064*/ 	.byte	0x00, 0xf0, 0x11, 0x00


	//----- nvinfo : EIATTR_KPARAM_INFO
	.align		4
.L_73:
        /*0068*/ 	.byte	0x04, 0x17
        /*006a*/ 	.short	(.L_75 - .L_74)
.L_74:
        /*006c*/ 	.word	0x00000000
        /*0070*/ 	.short	0x0001
        /*0072*/ 	.short	0x0004
        /*0074*/ 	.byte	0x00, 0xf0, 0x11, 0x00


	//----- nvinfo : EIATTR_KPARAM_INFO
	.align		4
.L_75:
        /*0078*/ 	.byte	0x04, 0x17
        /*007a*/ 	.short	(.L_77 - .L_76)
.L_76:
        /*007c*/ 	.word	0x00000000
        /*0080*/ 	.short	0x0000
        /*0082*/ 	.short	0x0000
        /*0084*/ 	.byte	0x00, 0xf0, 0x11, 0x00


	//----- nvinfo : EIATTR_SPARSE_MMA_MASK
	.align		4
.L_77:
        /*0088*/ 	.byte	0x03, 0x50
        /*008a*/ 	.short	0x0000


	//----- nvinfo : EIATTR_MAXREG_COUNT
	.align		4
        /*008c*/ 	.byte	0x03, 0x1b
        /*008e*/ 	.short	0x00ff


	//----- nvinfo : EIATTR_NUM_BARRIERS
	.align		4
        /*0090*/ 	.byte	0x02, 0x4c
        /*0092*/ 	.byte	0x01
	.zero		1


	//----- nvinfo : EIATTR_MERCURY_ISA_VERSION
	.align		4
        /*0094*/ 	.byte	0x03, 0x5f
        /*0096*/ 	.short	0x0101


	//----- nvinfo : EIATTR_VRC_CTA_INIT_COUNT
	.align		4
        /*0098*/ 	.byte	0x02, 0x4a
	.zero		1
	.zero		1


	//----- nvinfo : EIATTR_EXIT_INSTR_OFFSETS
	.align		4
        /*009c*/ 	.byte	0x04, 0x1c
        /*009e*/ 	.short	(.L_79 - .L_78)


	//   ....[0]....
.L_78:
        /*00a0*/ 	.word	0x00001800


	//----- nvinfo : EIATTR_CRS_STACK_SIZE
	.align		4
.L_79:
        /*00a4*/ 	.byte	0x04, 0x1e
        /*00a6*/ 	.short	(.L_81 - .L_80)
.L_80:
        /*00a8*/ 	.word	0x00000000


	//----- nvinfo : EIATTR_CBANK_PARAM_SIZE
	.align		4
.L_81:
        /*00ac*/ 	.byte	0x03, 0x19
        /*00ae*/ 	.short	0x0028


	//----- nvinfo : EIATTR_PARAM_CBANK
	.align		4
        /*00b0*/ 	.byte	0x04, 0x0a
        /*00b2*/ 	.short	(.L_83 - .L_82)
	.align		4
.L_82:
        /*00b4*/ 	.word	index@(.nv.constant0._Z11PDE_diff_k3ffffffiPA64_A256_f)
        /*00b8*/ 	.short	0x0380
        /*00ba*/ 	.short	0x0028


	//----- nvinfo : EIATTR_SW_WAR
	.align		4
.L_83:
        /*00bc*/ 	.byte	0x04, 0x36
        /*00be*/ 	.short	(.L_85 - .L_84)
.L_84:
        /*00c0*/ 	.word	0x00000008
.L_85:


//--------------------- .nv.info._Z11PDE_diff_k2ffffffiPA64_A256_f --------------------------
	.section	.nv.info._Z11PDE_diff_k2ffffffiPA64_A256_f,"",@"SHT_CUDA_INFO"
	.sectionflags	@""
	.align	4


	//----- nvinfo : EIATTR_CUDA_API_VERSION
	.align		4
        /*0000*/ 	.byte	0x04, 0x37
        /*0002*/ 	.short	(.L_87 - .L_86)
.L_86:
        /*0004*/ 	.word	0x00000082


	//----- nvinfo : EIATTR_KPARAM_INFO
	.align		4
.L_87:
        /*0008*/ 	.byte	0x04, 0x17
        /*000a*/ 	.short	(.L_89 - .L_88)
.L_88:
        /*000c*/ 	.word	0x00000000
        /*0010*/ 	.short	0x0007
        /*0012*/ 	.short	0x0020
        /*0014*/ 	.byte	0x00, 0xf5, 0x21, 0x00


	//----- nvinfo : EIATTR_KPARAM_INFO
	.align		4
.L_89:
        /*0018*/ 	.byte	0x04, 0x17
        /*001a*/ 	.short	(.L_91 - .L_90)
.L_90:
        /*001c*/ 	.word	0x00000000
        /*0020*/ 	.short	0x0006
        /*0022*/ 	.short	0x0018
        /*0024*/ 	.byte	0x00, 0xf0, 0x11, 0x00


	//----- nvinfo : EIATTR_KPARAM_INFO
	.align		4
.L_91:
        /*0028*/ 	.byte	0x04, 0x17
        /*002a*/ 	.short	(.L_93 - .L_92)
.L_92:
        /*002c*/ 	.word	0x00000000
        /*0030*/ 	.short	0x0005
        /*0032*/ 	.short	0x0014
        /*0034*/ 	.byte	0x00, 0xf0, 0x11, 0x00


	//----- nvinfo : EIATTR_KPARAM_INFO
	.align		4
.L_93:
        /*0038*/ 	.byte	0x04, 0x17
        /*003a*/ 	.short	(.L_95 - .L_94)
.L_94:
        /*003c*/ 	.word	0x00000000
        /*0040*/ 	.short	0x0004
        /*0042*/ 	.short	0x0010
        /*0044*/ 	.byte	0x00, 0xf0, 0x11, 0x00


	//----- nvinfo : EIATTR_KPARAM_INFO
	.align		4
.L_95:
        /*0048*/ 	.byte	0x04, 0x17
        /*004a*/ 	.short	(.L_97 - .L_96)
.L_96:
        /*004c*/ 	.word	0x00000000
        /*0050*/ 	.short	0x0003
        /*0052*/ 	.short	0x000c
        /*0054*/ 	.byte	0x00, 0xf0, 0x11, 0x00


	//----- nvinfo : EIATTR_KPARAM_INFO
	.align		4
.L_97:
        /*0058*/ 	.byte	0x04, 0x17
        /*005a*/ 	.short	(.L_99 - .L_98)
.L_98:
        /*005c*/ 	.word	0x00000000
        /*0060*/ 	.short	0x0002
        /*0062*/ 	.short	0x0008
        /*0064*/ 	.byte	0x00, 0xf0, 0x11, 0x00


	//----- nvinfo : EIATTR_KPARAM_INFO
	.align		4
.L_99:
        /*0068*/ 	.byte	0x04, 0x17
        /*006a*/ 	.short	(.L_101 - .L_100)
.L_100:
        /*006c*/ 	.word	0x00000000
        /*0070*/ 	.short	0x0001
        /*0072*/ 	.short	0x0004
        /*0074*/ 	.byte	0x00, 0xf0, 0x11, 0x00


	//----- nvinfo : EIATTR_KPARAM_INFO
	.align		4
.L_101:
        /*0078*/ 	.byte	0x04, 0x17
        /*007a*/ 	.short	(.L_103 - .L_102)
.L_102:
        /*007c*/ 	.word	0x00000000
        /*0080*/ 	.short	0x0000
        /*0082*/ 	.short	0x0000
        /*0084*/ 	.byte	0x00, 0xf0, 0x11, 0x00


	//----- nvinfo : EIATTR_SPARSE_MMA_MASK
	.align		4
.L_103:
        /*0088*/ 	.byte	0x03, 0x50
        /*008a*/ 	.short	0x0000


	//----- nvinfo : EIATTR_MAXREG_COUNT
	.align		4
        /*008c*/ 	.byte	0x03, 0x1b
        /*008e*/ 	.short	0x00ff


	//----- nvinfo : EIATTR_NUM_BARRIERS
	.align		4
        /*0090*/ 	.byte	0x02, 0x4c
        /*0092*/ 	.byte	0x01
	.zero		1


	//----- nvinfo : EIATTR_MERCURY_ISA_VERSION
	.align		4
        /*0094*/ 	.byte	0x03, 0x5f
        /*0096*/ 	.short	0x0101


	//----- nvinfo : EIATTR_VRC_CTA_INIT_COUNT
	.align		4
        /*0098*/ 	.byte	0x02, 0x4a
	.zero		1
	.zero		1


	//----- nvinfo : EIATTR_EXIT_INSTR_OFFSETS
	.align		4
        /*009c*/ 	.byte	0x04, 0x1c
        /*009e*/ 	.short	(.L_105 - .L_104)


	//   ....[0]....
.L_104:
        /*00a0*/ 	.word	0x00000e20


	//----- nvinfo : EIATTR_CRS_STACK_SIZE
	.align		4
.L_105:
        /*00a4*/ 	.byte	0x04, 0x1e
        /*00a6*/ 	.short	(.L_107 - .L_106)
.L_106:
        /*00a8*/ 	.word	0x00000000


	//----- nvinfo : EIATTR_CBANK_PARAM_SIZE
	.align		4
.L_107:
        /*00ac*/ 	.byte	0x03, 0x19
        /*00ae*/ 	.short	0x0028


	//----- nvinfo : EIATTR_PARAM_CBANK
	.align		4
        /*00b0*/ 	.byte	0x04, 0x0a
        /*00b2*/ 	.short	(.L_109 - .L_108)
	.align		4
.L_108:
        /*00b4*/ 	.word	index@(.nv.constant0._Z11PDE_diff_k2ffffffiPA64_A256_f)
        /*00b8*/ 	.short	0x0380
        /*00ba*/ 	.short	0x0028


	//----- nvinfo : EIATTR_SW_WAR
	.align		4
.L_109:
        /*00bc*/ 	.byte	0x04, 0x36
        /*00be*/ 	.short	(.L_111 - .L_110)
.L_110:
        /*00c0*/ 	.word	0x00000008
.L_111:


//--------------------- .nv.info._Z11PDE_diff_k1ffffffPA64_A256_f --------------------------
	.section	.nv.info._Z11PDE_diff_k1ffffffPA64_A256_f,"",@"SHT_CUDA_INFO"
	.sectionflags	@""
	.align	4


	//----- nvinfo : EIATTR_CUDA_API_VERSION
	.align		4
        /*0000*/ 	.byte	0x04, 0x37
        /*0002*/ 	.short	(.L_113 - .L_112)
.L_112:
        /*0004*/ 	.word	0x00000082


	//----- nvinfo : EIATTR_KPARAM_INFO
	.align		4
.L_113:
        /*0008*/ 	.byte	0x04, 0x17
        /*000a*/ 	.short	(.L_115 - .L_114)
.L_114:
        /*000c*/ 	.word	0x00000000
        /*0010*/ 	.short	0x0006
        /*0012*/ 	.short	0x0018
        /*0014*/ 	.byte	0x00, 0xf5, 0x21, 0x00


	//----- nvinfo : EIATTR_KPARAM_INFO
	.align		4
.L_115:
        /*0018*/ 	.byte	0x04, 0x17
        /*001a*/ 	.short	(.L_117 - .L_116)
.L_116:
        /*001c*/ 	.word	0x00000000
        /*0020*/ 	.short	0x0005
        /*0022*/ 	.short	0x0014
        /*0024*/ 	.byte	0x00, 0xf0, 0x11, 0x00


	//----- nvinfo : EIATTR_KPARAM_INFO
	.align		4
.L_117:
        /*0028*/ 	.byte	0x04, 0x17
        /*002a*/ 	.short	(.L_119 - .L_118)
.L_118:
        /*002c*/ 	.word	0x00000000
        /*0030*/ 	.short	0x0004
        /*0032*/ 	.short	0x0010
        /*0034*/ 	.byte	0x00, 0xf0, 0x11, 0x00


	//----- nvinfo : EIATTR_KPARAM_INFO
	.align		4
.L_119:
        /*0038*/ 	.byte	0x04, 0x17
        /*003a*/ 	.short	(.L_121 - .L_120)
.L_120:
        /*003c*/ 	.word	0x00000000
        /*0040*/ 	.short	0x0003
        /*0042*/ 	.short	0x000c
        /*0044*/ 	.byte	0x00, 0xf0, 0x11, 0x00


	//----- nvinfo : EIATTR_KPARAM_INFO
	.align		4
.L_121:
        /*0048*/ 	.byte	0x04, 0x17
        /*004a*/ 	.short	(.L_123 - .L_122)
.L_122:
        /*004c*/ 	.word	0x00000000
        /*0050*/ 	.short	0x0002
        /*0052*/ 	.short	0x0008
        /*0054*/ 	.byte	0x00, 0xf0, 0x11, 0x00


	//----- nvinfo : EIATTR_KPARAM_INFO
	.align		4
.L_123:
        /*0058*/ 	.byte	0x04, 0x17
        /*005a*/ 	.short	(.L_125 - .L_124)
.L_124:
        /*005c*/ 	.word	0x00000000
        /*0060*/ 	.short	0x0001
        /*0062*/ 	.short	0x0004
        /*0064*/ 	.byte	0x00, 0xf0, 0x11, 0x00


	//----- nvinfo : EIATTR_KPARAM_INFO
	.align		4
.L_125:
        /*0068*/ 	.byte	0x04, 0x17
        /*006a*/ 	.short	(.L_127 - .L_126)
.L_126:
        /*006c*/ 	.word	0x00000000
        /*0070*/ 	.short	0x0000
        /*0072*/ 	.short	0x0000
        /*0074*/ 	.byte	0x00, 0xf0, 0x11, 0x00


	//----- nvinfo : EIATTR_SPARSE_MMA_MASK
	.align		4
.L_127:
        /*0078*/ 	.byte	0x03, 0x50
        /*007a*/ 	.short	0x0000


	//----- nvinfo : EIATTR_MAXREG_COUNT
	.align		4
        /*007c*/ 	.byte	0x03, 0x1b
        /*007e*/ 	.short	0x00ff


	//----- nvinfo : EIATTR_NUM_BARRIERS
	.align		4
        /*0080*/ 	.byte	0x02, 0x4c
        /*0082*/ 	.byte	0x01
	.zero		1


	//----- nvinfo : EIATTR_MERCURY_ISA_VERSION
	.align		4
        /*0084*/ 	.byte	0x03, 0x5f
        /*0086*/ 	.short	0x0101


	//----- nvinfo : EIATTR_VRC_CTA_INIT_COUNT
	.align		4
        /*0088*/ 	.byte	0x02, 0x4a
	.zero		1
	.zero		1


	//----- nvinfo : EIATTR_EXIT_INSTR_OFFSETS
	.align		4
        /*008c*/ 	.byte	0x04, 0x1c
        /*008e*/ 	.short	(.L_129 - .L_128)


	//   ....[0]....
.L_128:
        /*0090*/ 	.word	0x000004f0


	//----- nvinfo : EIATTR_CRS_STACK_SIZE
	.align		4
.L_129:
        /*0094*/ 	.byte	0x04, 0x1e
        /*0096*/ 	.short	(.L_131 - .L_130)
.L_130:
        /*0098*/ 	.word	0x00000000


	//----- nvinfo : EIATTR_CBANK_PARAM_SIZE
	.align		4
.L_131:
        /*009c*/ 	.byte	0x03, 0x19
        /*009e*/ 	.short	0x0020


	//----- nvinfo : EIATTR_PARAM_CBANK
	.align		4
        /*00a0*/ 	.byte	0x04, 0x0a
        /*00a2*/ 	.short	(.L_133 - .L_132)
	.align		4
.L_132:
        /*00a4*/ 	.word	index@(.nv.constant0._Z11PDE_diff_k1ffffffPA64_A256_f)
        /*00a8*/ 	.short	0x0380
        /*00aa*/ 	.short	0x0020


	//----- nvinfo : EIATTR_SW_WAR
	.align		4
.L_133:
        /*00ac*/ 	.byte	0x04, 0x36
        /*00ae*/ 	.short	(.L_135 - .L_134)
.L_134:
        /*00b0*/ 	.word	0x00000008
.L_135:


//--------------------- .nv.callgraph             --------------------------
	.section	.nv.callgraph,"",@"SHT_CUDA_CALLGRAPH"
	.align	4
	.sectionentsize	8
	.align		4
        /*0000*/ 	.word	0x00000000
	.align		4
        /*0004*/ 	.word	0xffffffff
	.align		4
        /*0008*/ 	.word	0x00000000
	.align		4
        /*000c*/ 	.word	0xfffffffe
	.align		4
        /*0010*/ 	.word	0x00000000
	.align		4
        /*0014*/ 	.word	0xfffffffd
	.align		4
        /*0018*/ 	.word	0x00000000
	.align		4
        /*001c*/ 	.word	0xfffffffc


//--------------------- .text._Z11PDE_diff_k4ffffffiPA64_A256_f --------------------------
	.section	.text._Z11PDE_diff_k4ffffffiPA64_A256_f,"ax",@progbits
	.align	128
        .global         _Z11PDE_diff_k4ffffffiPA64_A256_f
        .type           _Z11PDE_diff_k4ffffffiPA64_A256_f,@function
        .size           _Z11PDE_diff_k4ffffffiPA64_A256_f,(.L_x_173 - _Z11PDE_diff_k4ffffffiPA64_A256_f)
        .other          _Z11PDE_diff_k4ffffffiPA64_A256_f,@"STO_CUDA_ENTRY STV_DEFAULT"
_Z11PDE_diff_k4ffffffiPA64_A256_f:
.text._Z11PDE_diff_k4ffffffiPA64_A256_f:
[----:B------:R-:W-:Y:S01]  /*0000*/  LDC R1, c[0x0][0x37c] ;  /* 0x0000df00ff017b82 */ /* 0x000fe20000000800 */
[----:B------:R-:W0:Y:S07]  /*0010*/  S2R R5, SR_CTAID.X ;  /* 0x0000000000057919 */ /* 0x000e2e0000002500 */
[----:B------:R-:W1:Y:S01]  /*0020*/  LDC.64 R8, c[0x0][0x380] ;  /* 0x0000e000ff087b82 */ /* 0x000e620000000a00 */
[----:B------:R-:W2:Y:S07]  /*0030*/  LDCU UR4, c[0x0][0x388] ;  /* 0x00007100ff0477ac */ /* 0x000eae0008000800 */
[----:B------:R-:W2:Y:S01]  /*0040*/  LDC R7, c[0x0][0x394] ;  /* 0x0000e500ff077b82 */ /* 0x000ea20000000800 */
[----:B-1----:R-:W-:-:S04]  /*0050*/  FMUL R3, R9, R9 ;  /* 0x0000000909037220 */ /* 0x002fc80000400000 */
[----:B------:R-:W1:Y:S01]  /*0060*/  MUFU.RCP R2, R3 ;  /* 0x0000000300027308 */ /* 0x000e620000001000 */
[----:B0-----:R-:W-:-:S05]  /*0070*/  I2FP.F32.U32 R4, R5 ;  /* 0x0000000500047245 */ /* 0x001fca0000201000 */
[----:B--2---:R-:W-:-:S04]  /*0080*/  FFMA R4, R4, UR4, R7 ;  /* 0x0000000404047c23 */ /* 0x004fc80008000007 */
[----:B------:R-:W-:-:S04]  /*0090*/  FMUL R7, R4, R4 ;  /* 0x0000000404077220 */ /* 0x000fc80000400000 */
[----:B------:R-:W-:Y:S01]  /*00a0*/  FMUL R0, R7, R8 ;  /* 0x0000000807007220 */ /* 0x000fe20000400000 */
[----:B-1----:R-:W-:Y:S01]  /*00b0*/  FFMA R9, -R3, R2, 1 ;  /* 0x3f80000003097423 */ /* 0x002fe20000000102 */
[----:B------:R-:W-:Y:S02]  /*00c0*/  FMUL R7, R4, -0.5 ;  /* 0xbf00000004077820 */ /* 0x000fe40000400000 */
[----:B------:R-:W0:Y:S01]  /*00d0*/  FCHK P0, R0, R3 ;  /* 0x0000000300007302 */ /* 0x000e220000000000 */
[----:B------:R-:W-:Y:S01]  /*00e0*/  FFMA R9, R2, R9, R2 ;  /* 0x0000000902097223 */ /* 0x000fe20000000002 */
[----:B------:R-:W-:-:S03]  /*00f0*/  FFMA R7, R4, R7, 0.10000000149011611938 ;  /* 0x3dcccccd04077423 */ /* 0x000fc60000000007 */
[----:B------:R-:W-:-:S04]  /*0100*/  FFMA R2, R0, R9, RZ ;  /* 0x0000000900027223 */ /* 0x000fc800000000ff */
[----:B------:R-:W-:-:S04]  /*0110*/  FFMA R6, -R3, R2, R0 ;  /* 0x0000000203067223 */ /* 0x000fc80000000100 */
[----:B------:R-:W-:Y:S01]  /*0120*/  FFMA R2, R9, R6, R2 ;  /* 0x0000000609027223 */ /* 0x000fe20000000002 */
[----:B0-----:R-:W-:Y:S06]  /*0130*/  @!P0 BRA `(.L_x_0) ;  /* 0x0000000000108947 */ /* 0x001fec0003800000 */
[----:B------:R-:W-:Y:S02]  /*0140*/  MOV R36, R3 ;  /* 0x0000000300247202 */ /* 0x000fe40000000f00 */
[----:B------:R-:W-:-:S07]  /*0150*/  MOV R20, 0x170 ;  /* 0x0000017000147802 */ /* 0x000fce0000000f00 */
[----:B------:R-:W-:Y:S05]  /*0160*/  CALL.REL.NOINC `($__internal_1_$__cuda_sm3x_div_rn_noftz_f32_slowpath) ;  /* 0x0000002000347944 */ /* 0x000fea0003c00000 */
[----:B------:R-:W-:-:S07]  /*0170*/  MOV R2, R0 ;  /* 0x0000000000027202 */ /* 0x000fce0000000f00 */
.L_x_0:
[----:B------:R-:W0:Y:S01]  /*0180*/  LDC.64 R10, c[0x0][0x380] ;  /* 0x0000e000ff0a7b82 */ /* 0x000e220000000a00 */
[----:B------:R-:W1:Y:S01]  /*0190*/  S2R R18, SR_TID.X ;  /* 0x0000000000127919 */ /* 0x000e620000002100 */
[----:B------:R-:W2:Y:S01]  /*01a0*/  LDCU.64 UR12, c[0x0][0x358] ;  /* 0x00006b00ff0c77ac */ /* 0x000ea20008000a00 */
[----:B0-----:R-:W0:Y:S01]  /*01b0*/  MUFU.RCP R6, R11 ;  /* 0x0000000b00067308 */ /* 0x001e220000001000 */
[----:B------:R-:W-:-:S07]  /*01c0*/  FMUL R0, R7, R10 ;  /* 0x0000000a07007220 */ /* 0x000fce0000400000 */
[----:B------:R-:W3:Y:S01]  /*01d0*/  FCHK P0, R0, R11 ;  /* 0x0000000b00007302 */ /* 0x000ee20000000000 */
[----:B0-----:R-:W-:-:S04]  /*01e0*/  FFMA R9, R6, -R11, 1 ;  /* 0x3f80000006097423 */ /* 0x001fc8000000080b */
[----:B------:R-:W-:-:S04]  /*01f0*/  FFMA R9, R6, R9, R6 ;  /* 0x0000000906097223 */ /* 0x000fc80000000006 */
[----:B------:R-:W-:-:S04]  /*0200*/  FFMA R6, R0, R9, RZ ;  /* 0x0000000900067223 */ /* 0x000fc800000000ff */
[----:B------:R-:W-:-:S04]  /*0210*/  FFMA R7, R6, -R11, R0 ;  /* 0x8000000b06077223 */ /* 0x000fc80000000000 */
[----:B------:R-:W-:Y:S01]  /*0220*/  FFMA R7, R9, R7, R6 ;  /* 0x0000000709077223 */ /* 0x000fe20000000006 */
[----:B-123--:R-:W-:Y:S06]  /*0230*/  @!P0 BRA `(.L_x_1) ;  /* 0x0000000000148947 */ /* 0x00efec0003800000 */
[----:B------:R-:W0:Y:S01]  /*0240*/  LDCU UR4, c[0x0][0x384] ;  /* 0x00007080ff0477ac */ /* 0x000e220008000800 */
[----:B------:R-:W-:Y:S01]  /*0250*/  MOV R20, 0x280 ;  /* 0x0000028000147802 */ /* 0x000fe20000000f00 */
[----:B0-----:R-:W-:-:S07]  /*0260*/  IMAD.U32 R36, RZ, RZ, UR4 ;  /* 0x00000004ff247e24 */ /* 0x001fce000f8e00ff */
[----:B------:R-:W-:Y:S05]  /*0270*/  CALL.REL.NOINC `($__internal_1_$__cuda_sm3x_div_rn_noftz_f32_slowpath) ;  /* 0x0000001c00f07944 */ /* 0x000fea0003c00000 */
[----:B------:R-:W-:-:S07]  /*0280*/  MOV R7, R0 ;  /* 0x0000000000077202 */ /* 0x000fce0000000f00 */
.L_x_1:
[----:B------:R-:W0:Y:S02]  /*0290*/  LDC.64 R22, c[0x0][0x3a0] ;  /* 0x0000e800ff167b82 */ /* 0x000e240000000a00 */
[----:B0-----:R-:W-:-:S04]  /*02a0*/  IMAD.WIDE.U32 R22, R5, 0x400, R22 ;  /* 0x0000040005167825 */ /* 0x001fc800078e0016 */
[----:B------:R-:W-:-:S05]  /*02b0*/  IMAD.WIDE.U32 R22, R18, 0x4, R22 ;  /* 0x0000000412167825 */ /* 0x000fca00078e0016 */
[----:B------:R-:W2:Y:S01]  /*02c0*/  LDG.E R0, desc[UR12][R22.64] ;  /* 0x0000000c16007981 */ /* 0x000ea2000c1e1900 */
[----:B------:R-:W0:Y:S01]  /*02d0*/  S2UR UR5, SR_CgaCtaId ;  /* 0x00000000000579c3 */ /* 0x000e220000008800 */
[----:B------:R-:W-:Y:S02]  /*02e0*/  UMOV UR4, 0x400 ;  /* 0x0000040000047882 */ /* 0x000fe40000000000 */
[----:B0-----:R-:W-:Y:S02]  /*02f0*/  ULEA UR5, UR5, UR4, 0x18 ;  /* 0x0000000405057291 */ /* 0x001fe4000f8ec0ff */
[----:B------:R-:W0:Y:S04]  /*0300*/  LDCU UR4, c[0x0][0x398] ;  /* 0x00007300ff0477ac */ /* 0x000e280008000800 */
[----:B------:R-:W-:Y:S01]  /*0310*/  LEA R17, R18, UR5, 0x2 ;  /* 0x0000000512117c11 */ /* 0x000fe2000f8e10ff */
[----:B0-----:R-:W-:-:S04]  /*0320*/  UISETP.GE.AND UP0, UPT, UR4, 0x1, UPT ;  /* 0x000000010400788c */ /* 0x001fc8000bf06270 */
[----:B--2---:R0:W-:Y:S01]  /*0330*/  STS [R17+0xc00], R0 ;  /* 0x000c000011007388 */ /* 0x0041e20000000800 */
[----:B------:R-:W-:Y:S06]  /*0340*/  BAR.SYNC.DEFER_BLOCKING 0x0 ;  /* 0x0000000000007b1d */ /* 0x000fec0000010000 */
[----:B------:R-:W-:Y:S05]  /*0350*/  BRA.U !UP0, `(.L_x_2) ;  /* 0x0000001908287547 */ /* 0x000fea000b800000 */
[----:B------:R-:W1:Y:S01]  /*0360*/  F2F.F64.F32 R8, R3 ;  /* 0x0000000300087310 */ /* 0x000e620000201800 */
[----:B------:R-:W-:Y:S01]  /*0370*/  IMAD.MOV.U32 R14, RZ, RZ, 0x1 ;  /* 0x00000001ff0e7424 */ /* 0x000fe200078e00ff */
[----:B------:R-:W2:Y:S06]  /*0380*/  LDCU UR4, c[0x0][0x380] ;  /* 0x00007000ff0477ac */ /* 0x000eac0008000800 */
[----:B------:R-:W3:Y:S08]  /*0390*/  F2F.F64.F32 R4, R4 ;  /* 0x0000000400047310 */ /* 0x000ef00000201800 */
[----:B-1----:R-:W1:Y:S08]  /*03a0*/  MUFU.RCP64H R15, R9 ;  /* 0x00000009000f7308 */ /* 0x002e700000001800 */
[----:B--2---:R-:W2:Y:S01]  /*03b0*/  F2F.F64.F32 R12, UR4 ;  /* 0x00000004000c7d10 */ /* 0x004ea20008201800 */
[----:B-1----:R-:W-:-:S08]  /*03c0*/  DFMA R10, -R8, R14, 1 ;  /* 0x3ff00000080a742b */ /* 0x002fd0000000010e */
[----:B------:R-:W-:Y:S02]  /*03d0*/  DFMA R20, R10, R10, R10 ;  /* 0x0000000a0a14722b */ /* 0x000fe4000000000a */
[----:B---3--:R-:W-:-:S06]  /*03e0*/  DMUL R10, R4, 0.5 ;  /* 0x3fe00000040a7828 */ /* 0x008fcc0000000000 */
[----:B------:R-:W-:Y:S02]  /*03f0*/  DFMA R20, R14, R20, R14 ;  /* 0x000000140e14722b */ /* 0x000fe4000000000e */
[----:B------:R-:W-:-:S06]  /*0400*/  DMUL R10, R4, R10 ;  /* 0x0000000a040a7228 */ /* 0x000fcc0000000000 */
[----:B------:R-:W-:Y:S02]  /*0410*/  DFMA R14, -R8, R20, 1 ;  /* 0x3ff00000080e742b */ /* 0x000fe40000000114 */
[----:B--2---:R-:W-:-:S06]  /*0420*/  DMUL R12, R12, R10 ;  /* 0x0000000a0c0c7228 */ /* 0x004fcc0000000000 */
[----:B------:R-:W-:-:S04]  /*0430*/  DFMA R14, R20, R14, R20 ;  /* 0x0000000e140e722b */ /* 0x000fc80000000014 */
[----:B------:R-:W-:-:S04]  /*0440*/  FSETP.GEU.AND P1, PT, |R13|, 6.5827683646048100446e-37, PT ;  /* 0x036000000d00780b */ /* 0x000fc80003f2e200 */
[----:B------:R-:W-:-:S08]  /*0450*/  DMUL R4, R12, R14 ;  /* 0x0000000e0c047228 */ /* 0x000fd00000000000 */
[----:B------:R-:W-:-:S08]  /*0460*/  DFMA R10, -R8, R4, R12 ;  /* 0x00000004080a722b */ /* 0x000fd0000000010c */
[----:B------:R-:W-:Y:S01]  /*0470*/  DFMA R4, R14, R10, R4 ;  /* 0x0000000a0e04722b */ /* 0x000fe20000000004 */
[----:B------:R-:W-:-:S09]  /*0480*/  FADD R10, R7, R2 ;  /* 0x00000002070a7221 */ /* 0x000fd20000000000 */
[----:B0-----:R-:W-:-:S05]  /*0490*/  FFMA R0, RZ, R9, R5 ;  /* 0x00000009ff007223 */ /* 0x001fca0000000005 */
[----:B------:R-:W-:-:S13]  /*04a0*/  FSETP.GT.AND P0, PT, |R0|, 1.469367938527859385e-39, PT ;  /* 0x001000000000780b */ /* 0x000fda0003f04200 */
[----:B------:R-:W-:Y:S05]  /*04b0*/  @P0 BRA P1, `(.L_x_3) ;  /* 0x0000000000100947 */ /* 0x000fea0000800000 */
[----:B------:R-:W-:-:S07]  /*04c0*/  MOV R0, 0x4e0 ;  /* 0x000004e000007802 */ /* 0x000fce0000000f00 */
[----:B------:R-:W-:Y:S05]  /*04d0*/  CALL.REL.NOINC `($__internal_0_$__cuda_sm20_div_rn_f64_full) ;  /* 0x0000001400e87944 */ /* 0x000fea0003c00000 */
[----:B------:R-:W-:Y:S01]  /*04e0*/  MOV R4, R24 ;  /* 0x0000001800047202 */ /* 0x000fe20000000f00 */
[----:B------:R-:W-:-:S07]  /*04f0*/  IMAD.MOV.U32 R5, RZ, RZ, R25 ;  /* 0x000000ffff057224 */ /* 0x000fce00078e0019 */
.L_x_3:
[C---:B------:R-:W-:Y:S01]  /*0500*/  LOP3.LUT R0, R18.reuse, 0x1, RZ, 0xc0, !PT ;  /* 0x0000000112007812 */ /* 0x040fe200078ec0ff */
[C---:B------:R-:W-:Y:S01]  /*0510*/  DADD R8, R4.reuse, 1 ;  /* 0x3ff0000004087429 */ /* 0x040fe20000000000 */
[----:B------:R-:W-:Y:S01]  /*0520*/  VIADD R13, R18, 0x1 ;  /* 0x00000001120d7836 */ /* 0x000fe20000000000 */
[----:B------:R-:W-:Y:S01]  /*0530*/  DADD R4, -R4, 1 ;  /* 0x3ff0000004047429 */ /* 0x000fe20000000100 */
[----:B------:R-:W-:Y:S01]  /*0540*/  ISETP.NE.U32.AND P1, PT, R0, 0x1, PT ;  /* 0x000000010000780c */ /* 0x000fe20003f25070 */
[----:B------:R-:W-:Y:S01]  /*0550*/  FADD R2, -R7, R2 ;  /* 0x0000000207027221 */ /* 0x000fe20000000100 */
[----:B------:R-:W-:Y:S01]  /*0560*/  SHF.R.U32.HI R0, RZ, 0x1, R18 ;  /* 0x00000001ff007819 */ /* 0x000fe20000011612 */
[----:B------:R0:W1:Y:S01]  /*0570*/  F2F.F32.F64 R16, R8 ;  /* 0x0000000800107310 */ /* 0x0000620000301000 */
[----:B------:R-:W-:Y:S01]  /*0580*/  ISETP.GE.U32.AND P0, PT, R18, 0xff, PT ;  /* 0x000000ff1200780c */ /* 0x000fe20003f06070 */
[----:B------:R-:W-:Y:S01]  /*0590*/  FMUL R12, R10, -0.25 ;  /* 0xbe8000000a0c7820 */ /* 0x000fe20000400000 */
[----:B------:R-:W-:Y:S01]  /*05a0*/  IADD3 R15, PT, PT, R0, 0x80, RZ ;  /* 0x00000080000f7810 */ /* 0x000fe20007ffe0ff */
[----:B------:R-:W-:Y:S01]  /*05b0*/  FMUL R10, R10, 0.25 ;  /* 0x3e8000000a0a7820 */ /* 0x000fe20000400000 */
[----:B------:R-:W-:Y:S01]  /*05c0*/  SEL R13, R13, RZ, !P0 ;  /* 0x000000ff0d0d7207 */ /* 0x000fe20004000000 */
[----:B------:R-:W-:Y:S01]  /*05d0*/  UMOV UR6, 0x1 ;  /* 0x0000000100067882 */ /* 0x000fe20000000000 */
[----:B------:R-:W-:Y:S01]  /*05e0*/  VIMNMX.U32 R11, PT, PT, R18, 0x1, !PT ;  /* 0x00000001120b7848 */ /* 0x000fe20007fe0000 */
[----:B------:R2:W3:Y:S01]  /*05f0*/  F2F.F32.F64 R14, R4 ;  /* 0x00000004000e7310 */ /* 0x0004e20000301000 */
[----:B------:R-:W-:Y:S01]  /*0600*/  LEA R7, R13, UR5, 0x2 ;  /* 0x000000050d077c11 */ /* 0x000fe2000f8e10ff */
[----:B0-----:R-:W-:Y:S01]  /*0610*/  FMUL R9, R2, -0.25 ;  /* 0xbe80000002097820 */ /* 0x001fe20000400000 */
[----:B------:R-:W-:Y:S01]  /*0620*/  @P1 IADD3 R15, PT, PT, R0, RZ, RZ ;  /* 0x000000ff000f1210 */ /* 0x000fe20007ffe0ff */
[----:B------:R-:W-:-:S03]  /*0630*/  FMUL R8, R2, 0.25 ;  /* 0x3e80000002087820 */ /* 0x000fc60000400000 */
[----:B-1----:R-:W-:-:S07]  /*0640*/  LEA R6, R15, UR5, 0x2 ;  /* 0x000000050f067c11 */ /* 0x002fce000f8e10ff */
.L_x_48:
[----:B0-----:R-:W0:Y:S01]  /*0650*/  S2UR UR8, SR_CgaCtaId ;  /* 0x00000000000879c3 */ /* 0x001e220000008800 */
[----:B------:R-:W1:Y:S01]  /*0660*/  LDCU UR10, c[0x0][0x398] ;  /* 0x00007300ff0a77ac */ /* 0x000e620008000800 */
[----:B------:R-:W-:Y:S01]  /*0670*/  ISETP.NE.AND P0, PT, R18, 0xff, PT ;  /* 0x000000ff1200780c */ /* 0x000fe20003f05270 */
[----:B------:R-:W-:Y:S01]  /*0680*/  BSSY.RECONVERGENT B0, `(.L_x_4) ;  /* 0x000001e000007945 */ /* 0x000fe20003800200 */
[----:B------:R-:W-:-:S04]  /*0690*/  USHF.L.U32 UR4, UR6, 0xa, URZ ;  /* 0x0000000a06047899 */ /* 0x000fc800080006ff */
[----:B------:R-:W-:-:S03]  /*06a0*/  ULOP3.LUT UR7, UR4, 0x400, URZ, 0xc0, !UPT ;  /* 0x0000040004077892 */ /* 0x000fc6000f8ec0ff */
[----:B------:R-:W-:-:S03]  /*06b0*/  UMOV UR4, 0x400 ;  /* 0x0000040000047882 */ /* 0x000fc60000000000 */
[----:B--2---:R-:W-:Y:S01]  /*06c0*/  IMAD.U32 R5, RZ, RZ, UR7 ;  /* 0x00000007ff057e24 */ /* 0x004fe2000f8e00ff */
[----:B0-----:R-:W-:-:S03]  /*06d0*/  ULEA UR9, UR8, UR4, 0x18 ;  /* 0x0000000408097291 */ /* 0x001fc6000f8ec0ff */
[----:B------:R-:W-:Y:S01]  /*06e0*/  UMOV UR8, UR6 ;  /* 0x0000000600087c82 */ /* 0x000fe20008000000 */
[----:B------:R-:W-:Y:S02]  /*06f0*/  UIADD3 UR6, UPT, UPT, UR6, 0x1, URZ ;  /* 0x0000000106067890 */ /* 0x000fe4000fffe0ff */
[----:B------:R-:W-:Y:S01]  /*0700*/  IADD3 R4, PT, PT, R5, UR9, RZ ;  /* 0x0000000905047c10 */ /* 0x000fe2000fffe0ff */
[----:B-1----:R-:W-:-:S04]  /*0710*/  UISETP.NE.AND UP1, UPT, UR8, UR10, UPT ;  /* 0x0000000a0800728c */ /* 0x002fc8000bf25270 */
[----:B------:R-:W-:Y:S01]  /*0720*/  VIADD R21, R4, 0xc00 ;  /* 0x00000c0004157836 */ /* 0x000fe20000000000 */
[----:B----4-:R-:W-:Y:S06]  /*0730*/  @!P0 BRA `(.L_x_5) ;  /* 0x0000000000408947 */ /* 0x010fec0003800000 */
[----:B------:R-:W-:-:S13]  /*0740*/  ISETP.NE.AND P0, PT, R18, RZ, PT ;  /* 0x000000ff1200720c */ /* 0x000fda0003f05270 */
[----:B------:R-:W0:Y:S02]  /*0750*/  @!P0 LDC R0, c[0x0][0x38c] ;  /* 0x0000e300ff008b82 */ /* 0x000e240000000800 */
[----:B0-----:R1:W-:Y:S01]  /*0760*/  @!P0 STS [R5+UR9+0xc00], R0 ;  /* 0x000c000005008988 */ /* 0x0013e20008000809 */
[----:B------:R-:W-:Y:S05]  /*0770*/  @!P0 BRA `(.L_x_6) ;  /* 0x0000000000388947 */ /* 0x000fea0003800000 */
[----:B------:R-:W-:-:S04]  /*0780*/  USHF.L.U32 UR4, UR8, 0x8, URZ ;  /* 0x0000000808047899 */ /* 0x000fc800080006ff */
[----:B------:R-:W-:-:S04]  /*0790*/  ULOP3.LUT UR4, UR4, 0x100, URZ, 0xc0, !UPT ;  /* 0x0000010004047892 */ /* 0x000fc8000f8ec0ff */
[----:B------:R-:W-:-:S04]  /*07a0*/  USHF.L.U32 UR4, UR4, 0x2, URZ ;  /* 0x0000000204047899 */ /* 0x000fc800080006ff */
[----:B------:R-:W-:-:S09]  /*07b0*/  ULOP3.LUT UR10, UR4, 0x400, URZ, 0x3c, !UPT ;  /* 0x00000400040a7892 */ /* 0x000fd2000f8e3cff */
[----:B------:R-:W3:Y:S04]  /*07c0*/  LDS R19, [R17+UR10+0xc00] ;  /* 0x000c000a11137984 */ /* 0x000ee80008000800 */
[----:B------:R-:W0:Y:S04]  /*07d0*/  LDS R3, [R17+UR10+0xc04] ;  /* 0x000c040a11037984 */ /* 0x000e280008000800 */
[----:B-1----:R-:W1:Y:S01]  /*07e0*/  LDS R0, [R17+UR10+0xbfc] ;  /* 0x000bfc0a11007984 */ /* 0x002e620008000800 */
[----:B---3--:R-:W-:-:S04]  /*07f0*/  FMUL R19, R14, R19 ;  /* 0x000000130e137220 */ /* 0x008fc80000400000 */
[----:B0-----:R-:W-:-:S04]  /*0800*/  FFMA R3, R10, R3, R19 ;  /* 0x000000030a037223 */ /* 0x001fc80000000013 */
[----:B-1----:R-:W-:-:S05]  /*0810*/  FFMA R0, R8, R0, R3 ;  /* 0x0000000008007223 */ /* 0x002fca0000000003 */
[----:B------:R2:W-:Y:S01]  /*0820*/  STS [R17+UR4+0xc00], R0 ;  /* 0x000c000011007988 */ /* 0x0005e20008000804 */
[----:B------:R-:W-:Y:S05]  /*0830*/  BRA `(.L_x_6) ;  /* 0x0000000000087947 */ /* 0x000fea0003800000 */
.L_x_5:
[----:B------:R-:W0:Y:S02]  /*0840*/  LDC R0, c[0x0][0x390] ;  /* 0x0000e400ff007b82 */ /* 0x000e240000000800 */
[----:B0-----:R0:W-:Y:S02]  /*0850*/  STS [R5+UR9+0xffc], R0 ;  /* 0x000ffc0005007988 */ /* 0x0011e40008000809 */
.L_x_6:
[----:B------:R-:W-:Y:S05]  /*0860*/  BSYNC.RECONVERGENT B0 ;  /* 0x0000000000007941 */ /* 0x000fea0003800200 */
.L_x_4:
[----:B------:R4:W-:Y:S01]  /*0870*/  STS [R17+0x400], R16 ;  /* 0x0004001011007388 */ /* 0x0009e20000000800 */
[----:B------:R-:W-:Y:S01]  /*0880*/  ISETP.GT.U32.AND P0, PT, R18, 0xfe, PT ;  /* 0x000000fe1200780c */ /* 0x000fe20003f04070 */
[----:B------:R-:W-:Y:S04]  /*0890*/  BSSY.RECONVERGENT B0, `(.L_x_7) ;  /* 0x000000e000007945 */ /* 0x000fe80003800200 */
[----:B------:R-:W-:Y:S08]  /*08a0*/  BSSY.RELIABLE B1, `(.L_x_8) ;  /* 0x0000006000017945 */ /* 0x000ff00003800100 */
[----:B----4-:R-:W-:Y:S05]  /*08b0*/  @P0 BRA `(.L_x_9) ;  /* 0x0000000000100947 */ /* 0x010fea0003800000 */
[----:B------:R4:W-:Y:S01]  /*08c0*/  STS [R17+0x804], R12 ;  /* 0x0008040c11007388 */ /* 0x0009e20000000800 */
[----:B------:R-:W-:-:S13]  /*08d0*/  ISETP.NE.AND P0, PT, R18, RZ, PT ;  /* 0x000000ff1200720c */ /* 0x000fda0003f05270 */
[----:B------:R-:W-:Y:S05]  /*08e0*/  @!P0 BREAK.RELIABLE B1 ;  /* 0x0000000000018942 */ /* 0x000fea0003800100 */
[----:B----4-:R-:W-:Y:S05]  /*08f0*/  @!P0 BRA `(.L_x_10) ;  /* 0x0000000000108947 */ /* 0x010fea0003800000 */
.L_x_9:
[----:B------:R-:W-:Y:S05]  /*0900*/  BSYNC.RELIABLE B1 ;  /* 0x0000000000017941 */ /* 0x000fea0003800100 */
.L_x_8:
[----:B------:R4:W-:Y:S01]  /*0910*/  STS [R17], R9 ;  /* 0x0000000911007388 */ /* 0x0009e20000000800 */
[----:B------:R-:W-:Y:S01]  /*0920*/  PLOP3.LUT P0, PT, PT, PT, PT, 0x8, 0x80 ;  /* 0x000000000080781c */ /* 0x000fe20003f0e170 */
[----:B------:R-:W-:-:S12]  /*0930*/  BRA `(.L_x_11) ;  /* 0x00000000000c7947 */ /* 0x000fd80003800000 */
.L_x_10:
[----:B------:R-:W-:Y:S01]  /*0940*/  STS [UR9], RZ ;  /* 0x000000ffff007988 */ /* 0x000fe20008000809 */
[----:B------:R-:W-:-:S03]  /*0950*/  PLOP3.LUT P0, PT, PT, PT, PT, 0x80, 0x8 ;  /* 0x000000000008781c */ /* 0x000fc60003f0f070 */
[----:B------:R-:W-:Y:S10]  /*0960*/  STS [UR9+0x800], RZ ;  /* 0x000800ffff007988 */ /* 0x000ff40008000809 */
.L_x_11:
[----:B------:R-:W-:Y:S05]  /*0970*/  BSYNC.RECONVERGENT B0 ;  /* 0x0000000000007941 */ /* 0x000fea0003800200 */
.L_x_7:
[----:B------:R-:W-:Y:S05]  /*0980*/  WARPSYNC.ALL ;  /* 0x0000000000007948 */ /* 0x000fea0003800000 */
[----:B------:R0:W-:Y:S01]  /*0990*/  STS [R17+0x1400], R18 ;  /* 0x0014001211007388 */ /* 0x0001e20000000800 */
[----:B------:R-:W-:Y:S01]  /*09a0*/  LEA R3, R18, R21, 0x2 ;  /* 0x0000001512037211 */ /* 0x000fe200078e10ff */
[----:B------:R-:W-:Y:S01]  /*09b0*/  IMAD R2, R15, 0x4, R4 ;  /* 0x000000040f027824 */ /* 0x000fe200078e0204 */
[----:B------:R-:W-:Y:S01]  /*09c0*/  UMOV UR4, URZ ;  /* 0x000000ff00047c82 */ /* 0x000fe20008000000 */
[----:B------:R-:W-:Y:S06]  /*09d0*/  BAR.SYNC.DEFER_BLOCKING 0x0 ;  /* 0x0000000000007b1d */ /* 0x000fec0000010000 */
.L_x_45:
[----:B------:R-:W5:Y:S01]  /*09e0*/  LDS R25, [R17] ;  /* 0x0000000011197984 */ /* 0x000f620000000800 */
[----:B------:R-:W-:Y:S03]  /*09f0*/  BSSY.RECONVERGENT B2, `(.L_x_12) ;  /* 0x0000051000027945 */ /* 0x000fe60003800200 */
[----:B0-----:R0:W0:Y:S04]  /*0a00*/  LDS R27, [R17+0x1400] ;  /* 0x00140000111b7984 */ /* 0x0010280000000800 */
[----:B------:R0:W0:Y:S04]  /*0a10*/  LDS R29, [R17+0x400] ;  /* 0x00040000111d7984 */ /* 0x0000280000000800 */
[----:B------:R0:W0:Y:S04]  /*0a20*/  LDS R24, [R17+0x800] ;  /* 0x0008000011187984 */ /* 0x0000280000000800 */
[----:B------:R0:W0:Y:S01]  /*0a30*/  LDS R26, [R3] ;  /* 0x00000000031a7984 */ /* 0x0000220000000800 */
[----:B-----5:R-:W-:-:S13]  /*0a40*/  FSETP.GT.AND P1, PT, |R25|, 1.0000000116860974231e-07, PT ;  /* 0x33d6bf951900780b */ /* 0x020fda0003f24200 */
[----:B------:R-:W-:Y:S05]  /*0a50*/  @!P1 BRA `(.L_x_13) ;  /* 0x0000000400289947 */ /* 0x000fea0003800000 */
[----:B------:R-:W5:Y:S01]  /*0a60*/  S2UR UR8, SR_CgaCtaId ;  /* 0x00000000000879c3 */ /* 0x000f620000008800 */
[----:B------:R-:W-:Y:S01]  /*0a70*/  UMOV UR7, 0x400 ;  /* 0x0000040000077882 */ /* 0x000fe20000000000 */
[----:B------:R-:W-:Y:S01]  /*0a80*/  LEA R30, R11, R4, 0x2 ;  /* 0x000000040b1e7211 */ /* 0x000fe200078e10ff */
[----:B012---:R-:W-:Y:S01]  /*0a90*/  FMUL R0, R25, R24 ;  /* 0x0000001819007220 */ /* 0x007fe20000400000 */
[----:B------:R-:W-:Y:S04]  /*0aa0*/  BSSY.RECONVERGENT B3, `(.L_x_14) ;  /* 0x0000013000037945 */ /* 0x000fe80003800200 */
[----:B------:R-:W-:Y:S01]  /*0ab0*/  LDS R30, [R30+0xbfc] ;  /* 0x000bfc001e1e7984 */ /* 0x000fe20000000800 */
[----:B-----5:R-:W-:-:S06]  /*0ac0*/  ULEA UR7, UR8, UR7, 0x18 ;  /* 0x0000000708077291 */ /* 0x020fcc000f8ec0ff */
[----:B------:R-:W-:-:S05]  /*0ad0*/  LEA R33, R11, UR7, 0x2 ;  /* 0x000000070b217c11 */ /* 0x000fca000f8e10ff */
[----:B------:R-:W0:Y:S04]  /*0ae0*/  LDS R28, [R33+0x3fc] ;  /* 0x0003fc00211c7984 */ /* 0x000e280000000800 */
[----:B------:R1:W2:Y:S04]  /*0af0*/  LDS R31, [R33+0x7fc] ;  /* 0x0007fc00211f7984 */ /* 0x0002a80000000800 */
[----:B------:R1:W1:Y:S01]  /*0b00*/  LDS R32, [R33+-0x4] ;  /* 0xfffffc0021207984 */ /* 0x0002620000000800 */
[----:B0-----:R-:W0:Y:S08]  /*0b10*/  MUFU.RCP R19, R28 ;  /* 0x0000001c00137308 */ /* 0x001e300000001000 */
[----:B------:R-:W5:Y:S01]  /*0b20*/  FCHK P1, R0, R28 ;  /* 0x0000001c00007302 */ /* 0x000f620000020000 */
[----:B0-----:R-:W-:-:S04]  /*0b30*/  FFMA R20, -R28, R19, 1 ;  /* 0x3f8000001c147423 */ /* 0x001fc80000000113 */
[----:B------:R-:W-:-:S04]  /*0b40*/  FFMA R19, R19, R20, R19 ;  /* 0x0000001413137223 */ /* 0x000fc80000000013 */
[----:B------:R-:W-:-:S04]  /*0b50*/  FFMA R20, R0, R19, RZ ;  /* 0x0000001300147223 */ /* 0x000fc800000000ff */
[----:B------:R-:W-:-:S04]  /*0b60*/  FFMA R21, -R28, R20, R0 ;  /* 0x000000141c157223 */ /* 0x000fc80000000100 */
[----:B------:R-:W-:Y:S01]  /*0b70*/  FFMA R20, R19, R21, R20 ;  /* 0x0000001513147223 */ /* 0x000fe20000000014 */
[----:B-12--5:R-:W-:Y:S06]  /*0b80*/  @!P1 BRA `(.L_x_15) ;  /* 0x0000000000109947 */ /* 0x026fec0003800000 */
[----:B------:R-:W-:Y:S01]  /*0b90*/  IMAD.MOV.U32 R36, RZ, RZ, R28 ;  /* 0x000000ffff247224 */ /* 0x000fe200078e001c */
[----:B------:R-:W-:-:S07]  /*0ba0*/  MOV R20, 0xbc0 ;  /* 0x00000bc000147802 */ /* 0x000fce0000000f00 */
[----:B---34-:R-:W-:Y:S05]  /*0bb0*/  CALL.REL.NOINC `($__internal_1_$__cuda_sm3x_div_rn_noftz_f32_slowpath) ;  /* 0x0000001400a07944 */ /* 0x018fea0003c00000 */
[----:B------:R-:W-:-:S07]  /*0bc0*/  MOV R20, R0 ;  /* 0x0000000000147202 */ /* 0x000fce0000000f00 */
.L_x_15:
[----:B------:R-:W-:Y:S05]  /*0bd0*/  BSYNC.RECONVERGENT B3 ;  /* 0x0000000000037941 */ /* 0x000fea0003800200 */
.L_x_14:
[----:B------:R-:W0:Y:S01]  /*0be0*/  MUFU.RCP R19, R28 ;  /* 0x0000001c00137308 */ /* 0x000e220000001000 */
[----:B------:R-:W-:Y:S01]  /*0bf0*/  FMUL R21, R25, R30 ;  /* 0x0000001e19157220 */ /* 0x000fe20000400000 */
[----:B------:R-:W-:Y:S01]  /*0c00*/  BSSY.RECONVERGENT B3, `(.L_x_16) ;  /* 0x000000e000037945 */ /* 0x000fe20003800200 */
[----:B------:R-:W-:-:S05]  /*0c10*/  FADD R29, R29, -R20 ;  /* 0x800000141d1d7221 */ /* 0x000fca0000000000 */
[----:B------:R-:W1:Y:S01]  /*0c20*/  FCHK P1, R21, R28 ;  /* 0x0000001c15007302 */ /* 0x000e620000020000 */
[----:B0-----:R-:W-:-:S04]  /*0c30*/  FFMA R0, -R28, R19, 1 ;  /* 0x3f8000001c007423 */ /* 0x001fc80000000113 */
[----:B------:R-:W-:-:S04]  /*0c40*/  FFMA R0, R19, R0, R19 ;  /* 0x0000000013007223 */ /* 0x000fc80000000013 */
[----:B------:R-:W-:-:S04]  /*0c50*/  FFMA R19, R0, R21, RZ ;  /* 0x0000001500137223 */ /* 0x000fc800000000ff */
[----:B------:R-:W-:-:S04]  /*0c60*/  FFMA R30, -R28, R19, R21 ;  /* 0x000000131c1e7223 */ /* 0x000fc80000000115 */
[----:B------:R-:W-:Y:S01]  /*0c70*/  FFMA R19, R0, R30, R19 ;  /* 0x0000001e00137223 */ /* 0x000fe20000000013 */
[----:B-1----:R-:W-:Y:S06]  /*0c80*/  @!P1 BRA `(.L_x_17) ;  /* 0x0000000000149947 */ /* 0x002fec0003800000 */
[----:B------:R-:W-:Y:S01]  /*0c90*/  IMAD.MOV.U32 R0, RZ, RZ, R21 ;  /* 0x000000ffff007224 */ /* 0x000fe200078e0015 */
[----:B------:R-:W-:Y:S02]  /*0ca0*/  MOV R36, R28 ;  /* 0x0000001c00247202 */ /* 0x000fe40000000f00 */
[----:B------:R-:W-:-:S07]  /*0cb0*/  MOV R20, 0xcd0 ;  /* 0x00000cd000147802 */ /* 0x000fce0000000f00 */
[----:B---34-:R-:W-:Y:S05]  /*0cc0*/  CALL.REL.NOINC `($__internal_1_$__cuda_sm3x_div_rn_noftz_f32_slowpath) ;  /* 0x00000014005c7944 */ /* 0x018fea0003c00000 */
[----:B------:R-:W-:-:S07]  /*0cd0*/  IMAD.MOV.U32 R19, RZ, RZ, R0 ;  /* 0x000000ffff137224 */ /* 0x000fce00078e0000 */
.L_x_17:
[----:B------:R-:W-:Y:S05]  /*0ce0*/  BSYNC.RECONVERGENT B3 ;  /* 0x0000000000037941 */ /* 0x000fea0003800200 */
.L_x_16:
[----:B------:R-:W0:Y:S01]  /*0cf0*/  MUFU.RCP R21, R28 ;  /* 0x0000001c00157308 */ /* 0x000e220000001000 */
[----:B------:R-:W-:Y:S01]  /*0d00*/  FMUL R33, R25, -R32 ;  /* 0x8000002019217220 */ /* 0x000fe20000400000 */
        /* <DEDUP_REMOVED lines=9> */
[----:B------:R-:W-:Y:S01]  /*0da0*/  MOV R0, R33 ;  /* 0x0000002100007202 */ /* 0x000fe20000000f00 */
[----:B------:R-:W-:Y:S01]  /*0db0*/  IMAD.MOV.U32 R36, RZ, RZ, R28 ;  /* 0x000000ffff247224 */ /* 0x000fe200078e001c */
[----:B------:R-:W-:-:S07]  /*0dc0*/  MOV R20, 0xde0 ;  /* 0x00000de000147802 */ /* 0x000fce0000000f00 */
[----:B---34-:R-:W-:Y:S05]  /*0dd0*/  CALL.REL.NOINC `($__internal_1_$__cuda_sm3x_div_rn_noftz_f32_slowpath) ;  /* 0x0000001400187944 */ /* 0x018fea0003c00000 */
[----:B------:R-:W-:-:S07]  /*0de0*/  MOV R25, R0 ;  /* 0x0000000000197202 */ /* 0x000fce0000000f00 */
.L_x_19:
[----:B------:R-:W-:Y:S05]  /*0df0*/  BSYNC.RECONVERGENT B3 ;  /* 0x0000000000037941 */ /* 0x000fea0003800200 */
.L_x_18:
[----:B------:R-:W0:Y:S01]  /*0e00*/  MUFU.RCP R19, R28 ;  /* 0x0000001c00137308 */ /* 0x000e220000001000 */
[----:B------:R-:W-:Y:S01]  /*0e10*/  FMUL R31, R24, -R31 ;  /* 0x8000001f181f7220 */ /* 0x000fe20000400000 */
[----:B------:R-:W-:Y:S06]  /*0e20*/  BSSY.RECONVERGENT B3, `(.L_x_20) ;  /* 0x000000c000037945 */ /* 0x000fec0003800200 */
        /* <DEDUP_REMOVED lines=11> */
.L_x_21:
[----:B------:R-:W-:Y:S05]  /*0ee0*/  BSYNC.RECONVERGENT B3 ;  /* 0x0000000000037941 */ /* 0x000fea0003800200 */
.L_x_20:
[----:B------:R-:W-:-:S07]  /*0ef0*/  IMAD.MOV.U32 R24, RZ, RZ, R0 ;  /* 0x000000ffff187224 */ /* 0x000fce00078e0000 */
.L_x_13:
[----:B------:R-:W-:Y:S05]  /*0f00*/  BSYNC.RECONVERGENT B2 ;  /* 0x0000000000027941 */ /* 0x000fea0003800200 */
.L_x_12:
[----:B------:R-:W5:Y:S01]  /*0f10*/  LDS R31, [R7+0x800] ;  /* 0x00080000071f7984 */ /* 0x000f620000000800 */
[----:B------:R-:W-:Y:S01]  /*0f20*/  BSSY.RECONVERGENT B2, `(.L_x_22) ;  /* 0x0000027000027945 */ /* 0x000fe20003800200 */
[----:B-----5:R-:W-:-:S13]  /*0f30*/  FSETP.GT.AND P1, PT, |R31|, 1.0000000116860974231e-07, PT ;  /* 0x33d6bf951f00780b */ /* 0x020fda0003f24200 */
[----:B------:R-:W-:Y:S05]  /*0f40*/  @!P1 BRA `(.L_x_23) ;  /* 0x0000000000909947 */ /* 0x000fea0003800000 */
[----:B------:R-:W5:Y:S01]  /*0f50*/  LDS R30, [R7+0x400] ;  /* 0x00040000071e7984 */ /* 0x000f620000000800 */
[----:B------:R-:W-:Y:S01]  /*0f60*/  LEA R28, R13, R4, 0x2 ;  /* 0x000000040d1c7211 */ /* 0x000fe200078e10ff */
[----:B------:R-:W-:Y:S02]  /*0f70*/  BSSY.RECONVERGENT B3, `(.L_x_24) ;  /* 0x0000010000037945 */ /* 0x000fe40003800200 */
[----:B012---:R-:W0:Y:S04]  /*0f80*/  LDS R0, [R7] ;  /* 0x0000000007007984 */ /* 0x007e280000000800 */
[----:B------:R-:W1:Y:S01]  /*0f90*/  LDS R28, [R28+0xc00] ;  /* 0x000c00001c1c7984 */ /* 0x000e620000000800 */
[----:B-----5:R-:W2:Y:S01]  /*0fa0*/  MUFU.RCP R19, R30 ;  /* 0x0000001e00137308 */ /* 0x020ea20000001000 */
[----:B0-----:R-:W-:-:S07]  /*0fb0*/  FMUL R0, R31, R0 ;  /* 0x000000001f007220 */ /* 0x001fce0000400000 */
[----:B------:R-:W0:Y:S01]  /*0fc0*/  FCHK P1, R0, R30 ;  /* 0x0000001e00007302 */ /* 0x000e220000020000 */
[----:B--2---:R-:W-:-:S04]  /*0fd0*/  FFMA R20, -R30, R19, 1 ;  /* 0x3f8000001e147423 */ /* 0x004fc80000000113 */
[----:B------:R-:W-:-:S04]  /*0fe0*/  FFMA R19, R19, R20, R19 ;  /* 0x0000001413137223 */ /* 0x000fc80000000013 */
[----:B------:R-:W-:-:S04]  /*0ff0*/  FFMA R20, R0, R19, RZ ;  /* 0x0000001300147223 */ /* 0x000fc800000000ff */
[----:B------:R-:W-:-:S04]  /*1000*/  FFMA R21, -R30, R20, R0 ;  /* 0x000000141e157223 */ /* 0x000fc80000000100 */
[----:B------:R-:W-:Y:S01]  /*1010*/  FFMA R20, R19, R21, R20 ;  /* 0x0000001513147223 */ /* 0x000fe20000000014 */
[----:B01----:R-:W-:Y:S06]  /*1020*/  @!P1 BRA `(.L_x_25) ;  /* 0x0000000000109947 */ /* 0x003fec0003800000 */
[----:B------:R-:W-:Y:S01]  /*1030*/  IMAD.MOV.U32 R36, RZ, RZ, R30 ;  /* 0x000000ffff247224 */ /* 0x000fe200078e001e */
[----:B------:R-:W-:-:S07]  /*1040*/  MOV R20, 0x1060 ;  /* 0x0000106000147802 */ /* 0x000fce0000000f00 */
[----:B---34-:R-:W-:Y:S05]  /*1050*/  CALL.REL.NOINC `($__internal_1_$__cuda_sm3x_div_rn_noftz_f32_slowpath) ;  /* 0x0000001000787944 */ /* 0x018fea0003c00000 */
[----:B------:R-:W-:-:S07]  /*1060*/  MOV R20, R0 ;  /* 0x0000000000147202 */ /* 0x000fce0000000f00 */
.L_x_25:
[----:B------:R-:W-:Y:S05]  /*1070*/  BSYNC.RECONVERGENT B3 ;  /* 0x0000000000037941 */ /* 0x000fea0003800200 */
.L_x_24:
        /* <DEDUP_REMOVED lines=15> */
.L_x_27:
[----:B------:R-:W-:Y:S05]  /*1170*/  BSYNC.RECONVERGENT B3 ;  /* 0x0000000000037941 */ /* 0x000fea0003800200 */
.L_x_26:
[----:B------:R-:W-:-:S07]  /*1180*/  FADD R26, R26, -R0 ;  /* 0x800000001a1a7221 */ /* 0x000fce0000000000 */
.L_x_23:
[----:B------:R-:W-:Y:S05]  /*1190*/  BSYNC.RECONVERGENT B2 ;  /* 0x0000000000027941 */ /* 0x000fea0003800200 */
.L_x_22:
[----:B------:R-:W-:Y:S01]  /*11a0*/  BAR.SYNC.DEFER_BLOCKING 0x0 ;  /* 0x0000000000007b1d */ /* 0x000fe20000010000 */
[----:B------:R-:W-:-:S09]  /*11b0*/  UISETP.NE.AND UP0, UPT, UR4, 0x8, UPT ;  /* 0x000000080400788c */ /* 0x000fd2000bf05270 */
[----:B------:R-:W-:Y:S05]  /*11c0*/  BRA.U !UP0, `(.L_x_28) ;  /* 0x00000009082c7547 */ /* 0x000fea000b800000 */
[----:B------:R-:W-:Y:S01]  /*11d0*/  STS [R6], R25 ;  /* 0x0000001906007388 */ /* 0x000fe20000000800 */
[----:B------:R-:W-:Y:S03]  /*11e0*/  BSSY.RECONVERGENT B2, `(.L_x_29) ;  /* 0x0000057000027945 */ /* 0x000fe60003800200 */
[----:B0-----:R-:W-:Y:S04]  /*11f0*/  STS [R6+0x400], R29 ;  /* 0x0004001d06007388 */ /* 0x001fe80000000800 */
[----:B------:R-:W-:Y:S04]  /*1200*/  STS [R6+0x800], R24 ;  /* 0x0008001806007388 */ /* 0x000fe80000000800 */
[----:B------:R-:W-:Y:S04]  /*1210*/  STS [R2+0xc00], R26 ;  /* 0x000c001a02007388 */ /* 0x000fe80000000800 */
[----:B------:R-:W-:Y:S01]  /*1220*/  STS [R6+0x1400], R27 ;  /* 0x0014001b06007388 */ /* 0x000fe20000000800 */
[----:B------:R-:W-:Y:S06]  /*1230*/  BAR.SYNC.DEFER_BLOCKING 0x0 ;  /* 0x0000000000007b1d */ /* 0x000fec0000010000 */
[----:B------:R-:W0:Y:S04]  /*1240*/  LDS R31, [R17] ;  /* 0x00000000111f7984 */ /* 0x000e280000000800 */
[----:B------:R0:W1:Y:S04]  /*1250*/  LDS R37, [R17+0x1400] ;  /* 0x0014000011257984 */ /* 0x0000680000000800 */
[----:B------:R0:W1:Y:S04]  /*1260*/  LDS R39, [R17+0x400] ;  /* 0x0004000011277984 */ /* 0x0000680000000800 */
[----:B------:R0:W1:Y:S04]  /*1270*/  LDS R28, [R17+0x800] ;  /* 0x00080000111c7984 */ /* 0x0000680000000800 */
[----:B------:R0:W1:Y:S02]  /*1280*/  LDS R41, [R3] ;  /* 0x0000000003297984 */ /* 0x0000640000000800 */
[----:B0-----:R-:W-:-:S13]  /*1290*/  FSETP.GT.AND P1, PT, |R31|, 1.0000000116860974231e-07, PT ;  /* 0x33d6bf951f00780b */ /* 0x001fda0003f24200 */
[----:B------:R-:W-:Y:S05]  /*12a0*/  @!P1 BRA `(.L_x_30) ;  /* 0x0000000400289947 */ /* 0x000fea0003800000 */
[----:B------:R-:W0:Y:S01]  /*12b0*/  S2UR UR8, SR_CgaCtaId ;  /* 0x00000000000879c3 */ /* 0x000e220000008800 */
[----:B------:R-:W-:Y:S01]  /*12c0*/  UMOV UR7, 0x400 ;  /* 0x0000040000077882 */ /* 0x000fe20000000000 */
[----:B------:R-:W-:Y:S02]  /*12d0*/  IMAD R26, R11, 0x4, R4 ;  /* 0x000000040b1a7824 */ /* 0x000fe400078e0204 */
[----:B-12---:R-:W-:Y:S01]  /*12e0*/  FMUL R0, R31, R28 ;  /* 0x0000001c1f007220 */ /* 0x006fe20000400000 */
[----:B------:R-:W-:Y:S03]  /*12f0*/  BSSY.RECONVERGENT B3, `(.L_x_31) ;  /* 0x0000013000037945 */ /* 0x000fe60003800200 */
[----:B------:R-:W-:Y:S01]  /*1300*/  LDS R26, [R26+0xbfc] ;  /* 0x000bfc001a1a7984 */ /* 0x000fe20000000800 */
[----:B0-----:R-:W-:-:S06]  /*1310*/  ULEA UR7, UR8, UR7, 0x18 ;  /* 0x0000000708077291 */ /* 0x001fcc000f8ec0ff */
        /* <DEDUP_REMOVED lines=12> */
[----:B------:R-:W-:Y:S02]  /*13e0*/  MOV R36, R24 ;  /* 0x0000001800247202 */ /* 0x000fe40000000f00 */
[----:B------:R-:W-:-:S07]  /*13f0*/  MOV R20, 0x1410 ;  /* 0x0000141000147802 */ /* 0x000fce0000000f00 */
[----:B---34-:R-:W-:Y:S05]  /*1400*/  CALL.REL.NOINC `($__internal_1_$__cuda_sm3x_div_rn_noftz_f32_slowpath) ;  /* 0x0000000c008c7944 */ /* 0x018fea0003c00000 */
[----:B------:R-:W-:-:S07]  /*1410*/  IMAD.MOV.U32 R20, RZ, RZ, R0 ;  /* 0x000000ffff147224 */ /* 0x000fce00078e0000 */
.L_x_32:
[----:B------:R-:W-:Y:S05]  /*1420*/  BSYNC.RECONVERGENT B3 ;  /* 0x0000000000037941 */ /* 0x000fea0003800200 */
.L_x_31:
        /* <DEDUP_REMOVED lines=16> */
.L_x_34:
[----:B------:R-:W-:Y:S05]  /*1530*/  BSYNC.RECONVERGENT B3 ;  /* 0x0000000000037941 */ /* 0x000fea0003800200 */
.L_x_33:
        /* <DEDUP_REMOVED lines=16> */
.L_x_36:
[----:B------:R-:W-:Y:S05]  /*1640*/  BSYNC.RECONVERGENT B3 ;  /* 0x0000000000037941 */ /* 0x000fea0003800200 */
.L_x_35:
        /* <DEDUP_REMOVED lines=14> */
.L_x_38:
[----:B------:R-:W-:Y:S05]  /*1730*/  BSYNC.RECONVERGENT B3 ;  /* 0x0000000000037941 */ /* 0x000fea0003800200 */
.L_x_37:
[----:B------:R-:W-:-:S07]  /*1740*/  MOV R28, R0 ;  /* 0x00000000001c7202 */ /* 0x000fce0000000f00 */
.L_x_30:
[----:B------:R-:W-:Y:S05]  /*1750*/  BSYNC.RECONVERGENT B2 ;  /* 0x0000000000027941 */ /* 0x000fea0003800200 */
.L_x_29:
[----:B------:R-:W0:Y:S01]  /*1760*/  LDS R27, [R7+0x800] ;  /* 0x00080000071b7984 */ /* 0x000e220000000800 */
[----:B------:R-:W-:Y:S01]  /*1770*/  BSSY.RECONVERGENT B2, `(.L_x_39) ;  /* 0x0000027000027945 */ /* 0x000fe20003800200 */
[----:B0-----:R-:W-:-:S13]  /*1780*/  FSETP.GT.AND P1, PT, |R27|, 1.0000000116860974231e-07, PT ;  /* 0x33d6bf951b00780b */ /* 0x001fda0003f24200 */
[----:B------:R-:W-:Y:S05]  /*1790*/  @!P1 BRA `(.L_x_40) ;  /* 0x0000000000909947 */ /* 0x000fea0003800000 */
[----:B------:R-:W0:Y:S01]  /*17a0*/  LDS R25, [R7+0x400] ;  /* 0x0004000007197984 */ /* 0x000e220000000800 */
[----:B------:R-:W-:Y:S01]  /*17b0*/  IMAD R24, R13, 0x4, R4 ;  /* 0x000000040d187824 */ /* 0x000fe200078e0204 */
[----:B------:R-:W-:Y:S02]  /*17c0*/  BSSY.RECONVERGENT B3, `(.L_x_41) ;  /* 0x0000010000037945 */ /* 0x000fe40003800200 */
[----:B-12---:R-:W1:Y:S04]  /*17d0*/  LDS R0, [R7] ;  /* 0x0000000007007984 */ /* 0x006e680000000800 */
[----:B------:R-:W2:Y:S01]  /*17e0*/  LDS R24, [R24+0xc00] ;  /* 0x000c000018187984 */ /* 0x000ea20000000800 */
[----:B0-----:R-:W0:Y:S01]  /*17f0*/  MUFU.RCP R20, R25 ;  /* 0x0000001900147308 */ /* 0x001e220000001000 */
[----:B-1----:R-:W-:-:S07]  /*1800*/  FMUL R0, R27, R0 ;  /* 0x000000001b007220 */ /* 0x002fce0000400000 */
[----:B------:R-:W1:Y:S01]  /*1810*/  FCHK P1, R0, R25 ;  /* 0x0000001900007302 */ /* 0x000e620000020000 */
[----:B0-----:R-:W-:-:S04]  /*1820*/  FFMA R19, -R25, R20, 1 ;  /* 0x3f80000019137423 */ /* 0x001fc80000000114 */
[----:B------:R-:W-:-:S04]  /*1830*/  FFMA R19, R20, R19, R20 ;  /* 0x0000001314137223 */ /* 0x000fc80000000014 */
[----:B------:R-:W-:-:S04]  /*1840*/  FFMA R20, R0, R19, RZ ;  /* 0x0000001300147223 */ /* 0x000fc800000000ff */
[----:B------:R-:W-:-:S04]  /*1850*/  FFMA R21, -R25, R20, R0 ;  /* 0x0000001419157223 */ /* 0x000fc80000000100 */
[----:B------:R-:W-:Y:S01]  /*1860*/  FFMA R20, R19, R21, R20 ;  /* 0x0000001513147223 */ /* 0x000fe20000000014 */
[----:B-12---:R-:W-:Y:S06]  /*1870*/  @!P1 BRA `(.L_x_42) ;  /* 0x0000000000109947 */ /* 0x006fec0003800000 */
[----:B------:R-:W-:Y:S02]  /*1880*/  MOV R36, R25 ;  /* 0x0000001900247202 */ /* 0x000fe40000000f00 */
[----:B------:R-:W-:-:S07]  /*1890*/  MOV R20, 0x18b0 ;  /* 0x000018b000147802 */ /* 0x000fce0000000f00 */
[----:B---34-:R-:W-:Y:S05]  /*18a0*/  CALL.REL.NOINC `($__internal_1_$__cuda_sm3x_div_rn_noftz_f32_slowpath) ;  /* 0x0000000800647944 */ /* 0x018fea0003c00000 */
[----:B------:R-:W-:-:S07]  /*18b0*/  IMAD.MOV.U32 R20, RZ, RZ, R0 ;  /* 0x000000ffff147224 */ /* 0x000fce00078e0000 */
.L_x_42:
[----:B------:R-:W-:Y:S05]  /*18c0*/  BSYNC.RECONVERGENT B3 ;  /* 0x0000000000037941 */ /* 0x000fea0003800200 */
.L_x_41:
        /* <DEDUP_REMOVED lines=15> */
.L_x_44:
[----:B------:R-:W-:Y:S05]  /*19c0*/  BSYNC.RECONVERGENT B3 ;  /* 0x0000000000037941 */ /* 0x000fea0003800200 */
.L_x_43:
[----:B------:R-:W-:-:S07]  /*19d0*/  FADD R41, R41, -R0 ;  /* 0x8000000029297221 */ /* 0x000fce0000000000 */
.L_x_40:
[----:B------:R-:W-:Y:S05]  /*19e0*/  BSYNC.RECONVERGENT B2 ;  /* 0x0000000000027941 */ /* 0x000fea0003800200 */
.L_x_39:
[----:B------:R-:W-:Y:S01]  /*19f0*/  BAR.SYNC.DEFER_BLOCKING 0x0 ;  /* 0x0000000000007b1d */ /* 0x000fe20000010000 */
[----:B------:R-:W-:-:S05]  /*1a00*/  UIADD3 UR4, UPT, UPT, UR4, 0x2, URZ ;  /* 0x0000000204047890 */ /* 0x000fca000fffe0ff */
[----:B------:R0:W-:Y:S04]  /*1a10*/  STS [R6], R31 ;  /* 0x0000001f06007388 */ /* 0x0001e80000000800 */
[----:B-1----:R0:W-:Y:S04]  /*1a20*/  STS [R6+0x400], R39 ;  /* 0x0004002706007388 */ /* 0x0021e80000000800 */
[----:B------:R0:W-:Y:S04]  /*1a30*/  STS [R6+0x800], R28 ;  /* 0x0008001c06007388 */ /* 0x0001e80000000800 */
[----:B------:R0:W-:Y:S04]  /*1a40*/  STS [R2+0xc00], R41 ;  /* 0x000c002902007388 */ /* 0x0001e80000000800 */
[----:B------:R0:W-:Y:S01]  /*1a50*/  STS [R6+0x1400], R37 ;  /* 0x0014002506007388 */ /* 0x0001e20000000800 */
[----:B------:R-:W-:Y:S06]  /*1a60*/  BAR.SYNC.DEFER_BLOCKING 0x0 ;  /* 0x0000000000007b1d */ /* 0x000fec0000010000 */
[----:B------:R-:W-:Y:S05]  /*1a70*/  BRA `(.L_x_45) ;  /* 0xffffffec00d87947 */ /* 0x000fea000383ffff */
.L_x_28:
[----:B012---:R-:W0:Y:S01]  /*1a80*/  MUFU.RCP R0, R29 ;  /* 0x0000001d00007308 */ /* 0x007e220000001000 */
[----:B------:R-:W-:Y:S07]  /*1a90*/  BSSY.RECONVERGENT B2, `(.L_x_46) ;  /* 0x000000c000027945 */ /* 0x000fee0003800200 */
[----:B------:R-:W1:Y:S01]  /*1aa0*/  FCHK P1, R26, R29 ;  /* 0x0000001d1a007302 */ /* 0x000e620000020000 */
[----:B0-----:R-:W-:-:S04]  /*1ab0*/  FFMA R3, R0, -R29, 1 ;  /* 0x3f80000000037423 */ /* 0x001fc8000000081d */
[----:B------:R-:W-:-:S04]  /*1ac0*/  FFMA R3, R0, R3, R0 ;  /* 0x0000000300037223 */ /* 0x000fc80000000000 */
[----:B------:R-:W-:-:S04]  /*1ad0*/  FFMA R19, R3, R26, RZ ;  /* 0x0000001a03137223 */ /* 0x000fc800000000ff */
[----:B------:R-:W-:-:S04]  /*1ae0*/  FFMA R0, R19, -R29, R26 ;  /* 0x8000001d13007223 */ /* 0x000fc8000000001a */
[----:B------:R-:W-:Y:S01]  /*1af0*/  FFMA R0, R3, R0, R19 ;  /* 0x0000000003007223 */ /* 0x000fe20000000013 */
[----:B-1----:R-:W-:Y:S06]  /*1b00*/  @!P1 BRA `(.L_x_47) ;  /* 0x0000000000109947 */ /* 0x002fec0003800000 */
[----:B------:R-:W-:Y:S01]  /*1b10*/  MOV R0, R26 ;  /* 0x0000001a00007202 */ /* 0x000fe20000000f00 */
[----:B------:R-:W-:Y:S01]  /*1b20*/  IMAD.MOV.U32 R36, RZ, RZ, R29 ;  /* 0x000000ffff247224 */ /* 0x000fe200078e001d */
[----:B------:R-:W-:-:S07]  /*1b30*/  MOV R20, 0x1b50 ;  /* 0x00001b5000147802 */ /* 0x000fce0000000f00 */
[----:B---34-:R-:W-:Y:S05]  /*1b40*/  CALL.REL.NOINC `($__internal_1_$__cuda_sm3x_div_rn_noftz_f32_slowpath) ;  /* 0x0000000400bc7944 */ /* 0x018fea0003c00000 */
.L_x_47:
[----:B------:R-:W-:Y:S05]  /*1b50*/  BSYNC.RECONVERGENT B2 ;  /* 0x0000000000027941 */ /* 0x000fea0003800200 */
.L_x_46:
[----:B------:R-:W0:Y:S01]  /*1b60*/  LDS R3, [R17+0x1400] ;  /* 0x0014000011037984 */ /* 0x000e220000000800 */
[----:B------:R-:W1:Y:S08]  /*1b70*/  @P0 LDC R2, c[0x0][0x38c] ;  /* 0x0000e300ff020b82 */ /* 0x000e700000000800 */
[----:B------:R-:W2:Y:S01]  /*1b80*/  @P0 LDC R20, c[0x0][0x390] ;  /* 0x0000e400ff140b82 */ /* 0x000ea20000000800 */
[----:B0-----:R-:W-:-:S05]  /*1b90*/  LEA R3, R3, R4, 0x2 ;  /* 0x0000000403037211 */ /* 0x001fca00078e10ff */
[----:B------:R0:W-:Y:S02]  /*1ba0*/  STS [R3+0xc00], R0 ;  /* 0x000c000003007388 */ /* 0x0001e40000000800 */
[----:B------:R-:W-:Y:S06]  /*1bb0*/  BAR.SYNC.DEFER_BLOCKING 0x0 ;  /* 0x0000000000007b1d */ /* 0x000fec0000010000 */
[----:B-1----:R0:W-:Y:S04]  /*1bc0*/  @P0 STS [R5+UR9+0xc00], R2 ;  /* 0x000c000205000988 */ /* 0x0021e80008000809 */
[----:B--2---:R0:W-:Y:S01]  /*1bd0*/  @P0 STS [R5+UR9+0xffc], R20 ;  /* 0x000ffc1405000988 */ /* 0x0041e20008000809 */
[----:B------:R-:W-:Y:S06]  /*1be0*/  BAR.SYNC.DEFER_BLOCKING 0x0 ;  /* 0x0000000000007b1d */ /* 0x000fec0000010000 */
[----:B------:R-:W-:Y:S05]  /*1bf0*/  BRA.U UP1, `(.L_x_48) ;  /* 0xffffffe901947547 */ /* 0x000fea000b83ffff */
.L_x_2:
[----:B0-----:R-:W0:Y:S02]  /*1c00*/  LDC R3, c[0x0][0x398] ;  /* 0x0000e600ff037b82 */ /* 0x001e240000000800 */
[----:B0-----:R-:W-:-:S04]  /*1c10*/  LEA.HI R0, R3, R3, RZ, 0x1 ;  /* 0x0000000303007211 */ /* 0x001fc800078f08ff */
[----:B------:R-:W-:-:S05]  /*1c20*/  LOP3.LUT R0, R0, 0x3ffffe, RZ, 0xc0, !PT ;  /* 0x003ffffe00007812 */ /* 0x000fca00078ec0ff */
[----:B------:R-:W-:-:S05]  /*1c30*/  IMAD.IADD R0, R3, 0x1, -R0 ;  /* 0x0000000103007824 */ /* 0x000fca00078e0a00 */
[----:B------:R-:W-:-:S05]  /*1c40*/  LEA R0, R0, R17, 0xa ;  /* 0x0000001100007211 */ /* 0x000fca00078e50ff */
[----:B------:R-:W0:Y:S04]  /*1c50*/  LDS R3, [R0+0xc00] ;  /* 0x000c000000037984 */ /* 0x000e280000000800 */
[----:B0-----:R-:W-:Y:S01]  /*1c60*/  STG.E desc[UR12][R22.64], R3 ;  /* 0x0000000316007986 */ /* 0x001fe2000c10190c */
[----:B------:R-:W-:Y:S05]  /*1c70*/  EXIT ;  /* 0x000000000000794d */ /* 0x000fea0003800000 */
        .weak           $__internal_0_$__cuda_sm20_div_rn_f64_full
        .type           $__internal_0_$__cuda_sm20_div_rn_f64_full,@function
        .size           $__internal_0_$__cuda_sm20_div_rn_f64_full,($__internal_1_$__cuda_sm3x_div_rn_noftz_f32_slowpath - $__internal_0_$__cuda_sm20_div_rn_f64_full)
$__internal_0_$__cuda_sm20_div_rn_f64_full:
[C---:B------:R-:W-:Y:S01]  /*1c80*/  FSETP.GEU.AND P0, PT, |R9|.reuse, 1.469367938527859385e-39, PT ;  /* 0x001000000900780b */ /* 0x040fe20003f0e200 */
[----:B------:R-:W-:Y:S01]  /*1c90*/  IMAD.MOV.U32 R19, RZ, RZ, 0x1ca00000 ;  /* 0x1ca00000ff137424 */ /* 0x000fe200078e00ff */
[C---:B------:R-:W-:Y:S02]  /*1ca0*/  LOP3.LUT R4, R9.reuse, 0x800fffff, RZ, 0xc0, !PT ;  /* 0x800fffff09047812 */ /* 0x040fe400078ec0ff */
[----:B------:R-:W-:Y:S02]  /*1cb0*/  MOV R14, 0x1 ;  /* 0x00000001000e7802 */ /* 0x000fe40000000f00 */
[----:B------:R-:W-:Y:S01]  /*1cc0*/  LOP3.LUT R5, R4, 0x3ff00000, RZ, 0xfc, !PT ;  /* 0x3ff0000004057812 */ /* 0x000fe200078efcff */
[----:B------:R-:W-:Y:S01]  /*1cd0*/  IMAD.MOV.U32 R4, RZ, RZ, R8 ;  /* 0x000000ffff047224 */ /* 0x000fe200078e0008 */
[----:B------:R-:W-:-:S05]  /*1ce0*/  LOP3.LUT R3, R9, 0x7ff00000, RZ, 0xc0, !PT ;  /* 0x7ff0000009037812 */ /* 0x000fca00078ec0ff */
[----:B------:R-:W-:-:S06]  /*1cf0*/  @!P0 DMUL R4, R8, 8.98846567431157953865e+307 ;  /* 0x7fe0000008048828 */ /* 0x000fcc0000000000 */
[----:B------:R-:W0:Y:S02]  /*1d00*/  MUFU.RCP64H R15, R5 ;  /* 0x00000005000f7308 */ /* 0x000e240000001800 */
[----:B0-----:R-:W-:-:S08]  /*1d10*/  DFMA R20, R14, -R4, 1 ;  /* 0x3ff000000e14742b */ /* 0x001fd00000000804 */
[----:B------:R-:W-:-:S08]  /*1d20*/  DFMA R20, R20, R20, R20 ;  /* 0x000000141414722b */ /* 0x000fd00000000014 */
[----:B------:R-:W-:Y:S01]  /*1d30*/  DFMA R20, R14, R20, R14 ;  /* 0x000000140e14722b */ /* 0x000fe2000000000e */
[----:B------:R-:W-:Y:S01]  /*1d40*/  MOV R15, R13 ;  /* 0x0000000d000f7202 */ /* 0x000fe20000000f00 */
[----:B------:R-:W-:-:S03]  /*1d50*/  IMAD.MOV.U32 R14, RZ, RZ, R12 ;  /* 0x000000ffff0e7224 */ /* 0x000fc600078e000c */
[----:B------:R-:W-:Y:S01]  /*1d60*/  LOP3.LUT R6, R15, 0x7ff00000, RZ, 0xc0, !PT ;  /* 0x7ff000000f067812 */ /* 0x000fe200078ec0ff */
[----:B------:R-:W-:Y:S02]  /*1d70*/  IMAD.MOV.U32 R12, RZ, RZ, R14 ;  /* 0x000000ffff0c7224 */ /* 0x000fe400078e000e */
[C---:B------:R-:W-:Y:S01]  /*1d80*/  DFMA R24, R20.reuse, -R4, 1 ;  /* 0x3ff000001418742b */ /* 0x040fe20000000804 */
[----:B------:R-:W-:Y:S02]  /*1d90*/  ISETP.GE.U32.AND P1, PT, R6, R3, PT ;  /* 0x000000030600720c */ /* 0x000fe40003f26070 */
[----:B------:R-:W-:Y:S02]  /*1da0*/  MOV R16, R6 ;  /* 0x0000000600107202 */ /* 0x000fe40000000f00 */
[----:B------:R-:W-:Y:S02]  /*1db0*/  SEL R13, R19, 0x63400000, !P1 ;  /* 0x63400000130d7807 */ /* 0x000fe40004800000 */
[----:B------:R-:W-:Y:S01]  /*1dc0*/  FSETP.GEU.AND P1, PT, |R15|, 1.469367938527859385e-39, PT ;  /* 0x001000000f00780b */ /* 0x000fe20003f2e200 */
[----:B------:R-:W-:Y:S01]  /*1dd0*/  DFMA R20, R20, R24, R20 ;  /* 0x000000181414722b */ /* 0x000fe20000000014 */
[----:B------:R-:W-:-:S11]  /*1de0*/  LOP3.LUT R13, R13, 0x800fffff, R15, 0xf8, !PT ;  /* 0x800fffff0d0d7812 */ /* 0x000fd600078ef80f */
[----:B------:R-:W-:Y:S05]  /*1df0*/  @P1 BRA `(.L_x_49) ;  /* 0x0000000000201947 */ /* 0x000fea0003800000 */
[----:B------:R-:W-:Y:S02]  /*1e00*/  LOP3.LUT R11, R9, 0x7ff00000, RZ, 0xc0, !PT ;  /* 0x7ff00000090b7812 */ /* 0x000fe400078ec0ff */
[----:B------:R-:W-:Y:S02]  /*1e10*/  MOV R24, RZ ;  /* 0x000000ff00187202 */ /* 0x000fe40000000f00 */
[----:B------:R-:W-:-:S04]  /*1e20*/  ISETP.GE.U32.AND P1, PT, R6, R11, PT ;  /* 0x0000000b0600720c */ /* 0x000fc80003f26070 */
[----:B------:R-:W-:-:S04]  /*1e30*/  SEL R11, R19, 0x63400000, !P1 ;  /* 0x63400000130b7807 */ /* 0x000fc80004800000 */
[----:B------:R-:W-:-:S04]  /*1e40*/  LOP3.LUT R11, R11, 0x80000000, R15, 0xf8, !PT ;  /* 0x800000000b0b7812 */ /* 0x000fc800078ef80f */
[----:B------:R-:W-:-:S06]  /*1e50*/  LOP3.LUT R25, R11, 0x100000, RZ, 0xfc, !PT ;  /* 0x001000000b197812 */ /* 0x000fcc00078efcff */
[----:B------:R-:W-:-:S10]  /*1e60*/  DFMA R12, R12, 2, -R24 ;  /* 0x400000000c0c782b */ /* 0x000fd40000000818 */
[----:B------:R-:W-:-:S07]  /*1e70*/  LOP3.LUT R16, R13, 0x7ff00000, RZ, 0xc0, !PT ;  /* 0x7ff000000d107812 */ /* 0x000fce00078ec0ff */
.L_x_49:
[----:B------:R-:W-:Y:S01]  /*1e80*/  VIADD R11, R16, 0xffffffff ;  /* 0xffffffff100b7836 */ /* 0x000fe20000000000 */
[----:B------:R-:W-:Y:S01]  /*1e90*/  @!P0 LOP3.LUT R3, R5, 0x7ff00000, RZ, 0xc0, !PT ;  /* 0x7ff0000005038812 */ /* 0x000fe200078ec0ff */
[----:B------:R-:W-:-:S03]  /*1ea0*/  DMUL R24, R20, R12 ;  /* 0x0000000c14187228 */ /* 0x000fc60000000000 */
[----:B------:R-:W-:Y:S02]  /*1eb0*/  IADD3 R28, PT, PT, R3, -0x1, RZ ;  /* 0xffffffff031c7810 */ /* 0x000fe40007ffe0ff */
[----:B------:R-:W-:-:S03]  /*1ec0*/  ISETP.GT.U32.AND P0, PT, R11, 0x7feffffe, PT ;  /* 0x7feffffe0b00780c */ /* 0x000fc60003f04070 */
[----:B------:R-:W-:Y:S01]  /*1ed0*/  DFMA R26, R24, -R4, R12 ;  /* 0x80000004181a722b */ /* 0x000fe2000000000c */
[----:B------:R-:W-:-:S07]  /*1ee0*/  ISETP.GT.U32.OR P0, PT, R28, 0x7feffffe, P0 ;  /* 0x7feffffe1c00780c */ /* 0x000fce0000704470 */
[----:B------:R-:W-:-:S06]  /*1ef0*/  DFMA R20, R20, R26, R24 ;  /* 0x0000001a1414722b */ /* 0x000fcc0000000018 */
[----:B------:R-:W-:Y:S05]  /*1f00*/  @P0 BRA `(.L_x_50) ;  /* 0x00000000006c0947 */ /* 0x000fea0003800000 */
[----:B------:R-:W-:Y:S01]  /*1f10*/  LOP3.LUT R11, R9, 0x7ff00000, RZ, 0xc0, !PT ;  /* 0x7ff00000090b7812 */ /* 0x000fe200078ec0ff */
[----:B------:R-:W-:-:S03]  /*1f20*/  IMAD.MOV.U32 R14, RZ, RZ, RZ ;  /* 0x000000ffff0e7224 */ /* 0x000fc600078e00ff */
[CC--:B------:R-:W-:Y:S02]  /*1f30*/  VIADDMNMX R3, R6.reuse, -R11.reuse, 0xb9600000, !PT ;  /* 0xb960000006037446 */ /* 0x0c0fe4000780090b */
[----:B------:R-:W-:Y:S02]  /*1f40*/  ISETP.GE.U32.AND P0, PT, R6, R11, PT ;  /* 0x0000000b0600720c */ /* 0x000fe40003f06070 */
[----:B------:R-:W-:Y:S02]  /*1f50*/  VIMNMX R3, PT, PT, R3, 0x46a00000, PT ;  /* 0x46a0000003037848 */ /* 0x000fe40003fe0100 */
[----:B------:R-:W-:-:S05]  /*1f60*/  SEL R6, R19, 0x63400000, !P0 ;  /* 0x6340000013067807 */ /* 0x000fca0004000000 */
[----:B------:R-:W-:-:S05]  /*1f70*/  IMAD.IADD R3, R3, 0x1, -R6 ;  /* 0x0000000103037824 */ /* 0x000fca00078e0a06 */
[----:B------:R-:W-:-:S06]  /*1f80*/  IADD3 R15, PT, PT, R3, 0x7fe00000, RZ ;  /* 0x7fe00000030f7810 */ /* 0x000fcc0007ffe0ff */
[----:B------:R-:W-:-:S10]  /*1f90*/  DMUL R24, R20, R14 ;  /* 0x0000000e14187228 */ /* 0x000fd40000000000 */
[----:B------:R-:W-:-:S13]  /*1fa0*/  FSETP.GTU.AND P0, PT, |R25|, 1.469367938527859385e-39, PT ;  /* 0x001000001900780b */ /* 0x000fda0003f0c200 */
[----:B------:R-:W-:Y:S05]  /*1fb0*/  @P0 BRA `(.L_x_51) ;  /* 0x0000000000940947 */ /* 0x000fea0003800000 */
[----:B------:R-:W-:Y:S01]  /*1fc0*/  DFMA R4, R20, -R4, R12 ;  /* 0x800000041404722b */ /* 0x000fe2000000000c */
[----:B------:R-:W-:-:S09]  /*1fd0*/  MOV R14, RZ ;  /* 0x000000ff000e7202 */ /* 0x000fd20000000f00 */
[C---:B------:R-:W-:Y:S02]  /*1fe0*/  FSETP.NEU.AND P0, PT, R5.reuse, RZ, PT ;  /* 0x000000ff0500720b */ /* 0x040fe40003f0d000 */
[----:B------:R-:W-:-:S04]  /*1ff0*/  LOP3.LUT R9, R5, 0x80000000, R9, 0x48, !PT ;  /* 0x8000000005097812 */ /* 0x000fc800078e4809 */
[----:B------:R-:W-:-:S07]  /*2000*/  LOP3.LUT R15, R9, R15, RZ, 0xfc, !PT ;  /* 0x0000000f090f7212 */ /* 0x000fce00078efcff */
[----:B------:R-:W-:Y:S05]  /*2010*/  @!P0 BRA `(.L_x_51) ;  /* 0x00000000007c8947 */ /* 0x000fea0003800000 */
[----:B------:R-:W-:Y:S01]  /*2020*/  IMAD.MOV R5, RZ, RZ, -R3 ;  /* 0x000000ffff057224 */ /* 0x000fe200078e0a03 */
[----:B------:R-:W-:Y:S01]  /*2030*/  MOV R4, RZ ;  /* 0x000000ff00047202 */ /* 0x000fe20000000f00 */
[----:B------:R-:W-:Y:S01]  /*2040*/  DMUL.RP R14, R20, R14 ;  /* 0x0000000e140e7228 */ /* 0x000fe20000008000 */
[----:B------:R-:W-:-:S04]  /*2050*/  IADD3 R3, PT, PT, -R3, -0x43300000, RZ ;  /* 0xbcd0000003037810 */ /* 0x000fc80007ffe1ff */
[----:B------:R-:W-:-:S05]  /*2060*/  DFMA R4, R24, -R4, R20 ;  /* 0x800000041804722b */ /* 0x000fca0000000014 */
[----:B------:R-:W-:-:S05]  /*2070*/  LOP3.LUT R9, R15, R9, RZ, 0x3c, !PT ;  /* 0x000000090f097212 */ /* 0x000fca00078e3cff */
[----:B------:R-:W-:-:S04]  /*2080*/  FSETP.NEU.AND P0, PT, |R5|, R3, PT ;  /* 0x000000030500720b */ /* 0x000fc80003f0d200 */
[----:B------:R-:W-:Y:S02]  /*2090*/  FSEL R24, R14, R24, !P0 ;  /* 0x000000180e187208 */ /* 0x000fe40004000000 */
[----:B------:R-:W-:Y:S01]  /*20a0*/  FSEL R25, R9, R25, !P0 ;  /* 0x0000001909197208 */ /* 0x000fe20004000000 */
[----:B------:R-:W-:Y:S06]  /*20b0*/  BRA `(.L_x_51) ;  /* 0x0000000000547947 */ /* 0x000fec0003800000 */
.L_x_50:
[----:B------:R-:W-:-:S14]  /*20c0*/  DSETP.NAN.AND P0, PT, R14, R14, PT ;  /* 0x0000000e0e00722a */ /* 0x000fdc0003f08000 */
[----:B------:R-:W-:Y:S05]  /*20d0*/  @P0 BRA `(.L_x_52) ;  /* 0x0000000000440947 */ /* 0x000fea0003800000 */
[----:B------:R-:W-:-:S14]  /*20e0*/  DSETP.NAN.AND P0, PT, R8, R8, PT ;  /* 0x000000080800722a */ /* 0x000fdc0003f08000 */
[----:B------:R-:W-:Y:S05]  /*20f0*/  @P0 BRA `(.L_x_53) ;  /* 0x0000000000300947 */ /* 0x000fea0003800000 */
[----:B------:R-:W-:Y:S01]  /*2100*/  ISETP.NE.AND P0, PT, R16, R3, PT ;  /* 0x000000031000720c */ /* 0x000fe20003f05270 */
[----:B------:R-:W-:Y:S01]  /*2110*/  IMAD.MOV.U32 R24, RZ, RZ, 0x0 ;  /* 0x00000000ff187424 */ /* 0x000fe200078e00ff */
[----:B------:R-:W-:-:S11]  /*2120*/  MOV R25, 0xfff80000 ;  /* 0xfff8000000197802 */ /* 0x000fd60000000f00 */
[----:B------:R-:W-:Y:S05]  /*2130*/  @!P0 BRA `(.L_x_51) ;  /* 0x0000000000348947 */ /* 0x000fea0003800000 */
[----:B------:R-:W-:Y:S02]  /*2140*/  ISETP.NE.AND P0, PT, R16, 0x7ff00000, PT ;  /* 0x7ff000001000780c */ /* 0x000fe40003f05270 */
[----:B------:R-:W-:Y:S02]  /*2150*/  LOP3.LUT R25, R15, 0x80000000, R9, 0x48, !PT ;  /* 0x800000000f197812 */ /* 0x000fe400078e4809 */
[----:B------:R-:W-:-:S13]  /*2160*/  ISETP.EQ.OR P0, PT, R3, RZ, !P0 ;  /* 0x000000ff0300720c */ /* 0x000fda0004702670 */
[----:B------:R-:W-:Y:S01]  /*2170*/  @P0 LOP3.LUT R3, R25, 0x7ff00000, RZ, 0xfc, !PT ;  /* 0x7ff0000019030812 */ /* 0x000fe200078efcff */
[----:B------:R-:W-:Y:S01]  /*2180*/  @!P0 IMAD.MOV.U32 R24, RZ, RZ, RZ ;  /* 0x000000ffff188224 */ /* 0x000fe200078e00ff */
[----:B------:R-:W-:-:S03]  /*2190*/  @P0 MOV R24, RZ ;  /* 0x000000ff00180202 */ /* 0x000fc60000000f00 */
[----:B------:R-:W-:Y:S01]  /*21a0*/  @P0 IMAD.MOV.U32 R25, RZ, RZ, R3 ;  /* 0x000000ffff190224 */ /* 0x000fe200078e0003 */
[----:B------:R-:W-:Y:S06]  /*21b0*/  BRA `(.L_x_51) ;  /* 0x0000000000147947 */ /* 0x000fec0003800000 */
.L_x_53:
[----:B------:R-:W-:Y:S02]  /*21c0*/  LOP3.LUT R25, R9, 0x80000, RZ, 0xfc, !PT ;  /* 0x0008000009197812 */ /* 0x000fe400078efcff */
[----:B------:R-:W-:Y:S01]  /*21d0*/  MOV R24, R8 ;  /* 0x0000000800187202 */ /* 0x000fe20000000f00 */
[----:B------:R-:W-:Y:S06]  /*21e0*/  BRA `(.L_x_51) ;  /* 0x0000000000087947 */ /* 0x000fec0003800000 */
.L_x_52:
[----:B------:R-:W-:Y:S01]  /*21f0*/  LOP3.LUT R25, R15, 0x80000, RZ, 0xfc, !PT ;  /* 0x000800000f197812 */ /* 0x000fe200078efcff */
[----:B------:R-:W-:-:S07]  /*2200*/  IMAD.MOV.U32 R24, RZ, RZ, R14 ;  /* 0x000000ffff187224 */ /* 0x000fce00078e000e */
.L_x_51:
[----:B------:R-:W-:Y:S01]  /*2210*/  MOV R4, R0 ;  /* 0x0000000000047202 */ /* 0x000fe20000000f00 */
[----:B------:R-:W-:-:S04]  /*2220*/  IMAD.MOV.U32 R5, RZ, RZ, 0x0 ;  /* 0x00000000ff057424 */ /* 0x000fc800078e00ff */
[----:B------:R-:W-:Y:S05]  /*2230*/  RET.REL.NODEC R4 `(_Z11PDE_diff_k4ffffffiPA64_A256_f) ;  /* 0xffffffdc04707950 */ /* 0x000fea0003c3ffff */
        .weak           $__internal_1_$__cuda_sm3x_div_rn_noftz_f32_slowpath
        .type           $__internal_1_$__cuda_sm3x_div_rn_noftz_f32_slowpath,@function
        .size           $__internal_1_$__cuda_sm3x_div_rn_noftz_f32_slowpath,(.L_x_173 - $__internal_1_$__cuda_sm3x_div_rn_noftz_f32_slowpath)
$__internal_1_$__cuda_sm3x_div_rn_noftz_f32_slowpath:
[----:B------:R-:W-:Y:S01]  /*2240*/  SHF.R.U32.HI R21, RZ, 0x17, R36 ;  /* 0x00000017ff157819 */ /* 0x000fe20000011624 */
[----:B------:R-:W-:Y:S01]  /*2250*/  BSSY.RECONVERGENT B0, `(.L_x_54) ;  /* 0x0000062000007945 */ /* 0x000fe20003800200 */
[----:B------:R-:W-:Y:S02]  /*2260*/  SHF.R.U32.HI R33, RZ, 0x17, R0 ;  /* 0x00000017ff217819 */ /* 0x000fe40000011600 */
[----:B------:R-:W-:Y:S02]  /*2270*/  LOP3.LUT R21, R21, 0xff, RZ, 0xc0, !PT ;  /* 0x000000ff15157812 */ /* 0x000fe400078ec0ff */
[----:B------:R-:W-:Y:S02]  /*2280*/  LOP3.LUT R33, R33, 0xff, RZ, 0xc0, !PT ;  /* 0x000000ff21217812 */ /* 0x000fe400078ec0ff */
[----:B------:R-:W-:-:S03]  /*2290*/  IADD3 R34, PT, PT, R21, -0x1, RZ ;  /* 0xffffffff15227810 */ /* 0x000fc60007ffe0ff */
[----:B------:R-:W-:Y:S01]  /*22a0*/  VIADD R35, R33, 0xffffffff ;  /* 0xffffffff21237836 */ /* 0x000fe20000000000 */
[----:B------:R-:W-:-:S04]  /*22b0*/  ISETP.GT.U32.AND P1, PT, R34, 0xfd, PT ;  /* 0x000000fd2200780c */ /* 0x000fc80003f24070 */
[----:B------:R-:W-:-:S13]  /*22c0*/  ISETP.GT.U32.OR P1, PT, R35, 0xfd, P1 ;  /* 0x000000fd2300780c */ /* 0x000fda0000f24470 */
[----:B------:R-:W-:Y:S01]  /*22d0*/  @!P1 MOV R19, RZ ;  /* 0x000000ff00139202 */ /* 0x000fe20000000f00 */
[----:B------:R-:W-:Y:S06]  /*22e0*/  @!P1 BRA `(.L_x_55) ;  /* 0x00000000005c9947 */ /* 0x000fec0003800000 */
[----:B------:R-:W-:Y:S02]  /*22f0*/  FSETP.GTU.FTZ.AND P1, PT, |R0|, +INF , PT ;  /* 0x7f8000000000780b */ /* 0x000fe40003f3c200 */
[----:B------:R-:W-:-:S04]  /*2300*/  FSETP.GTU.FTZ.AND P2, PT, |R36|, +INF , PT ;  /* 0x7f8000002400780b */ /* 0x000fc80003f5c200 */
[----:B------:R-:W-:-:S13]  /*2310*/  PLOP3.LUT P1, PT, P1, P2, PT, 0xf8, 0x8f ;  /* 0x00000000008f781c */ /* 0x000fda0000f25f70 */
[----:B------:R-:W-:Y:S05]  /*2320*/  @P1 BRA `(.L_x_56) ;  /* 0x00000004004c1947 */ /* 0x000fea0003800000 */
[----:B------:R-:W-:-:S13]  /*2330*/  LOP3.LUT P1, RZ, R36, 0x7fffffff, R0, 0xc8, !PT ;  /* 0x7fffffff24ff7812 */ /* 0x000fda000782c800 */
[----:B------:R-:W-:Y:S05]  /*2340*/  @!P1 BRA `(.L_x_57) ;  /* 0x00000004003c9947 */ /* 0x000fea0003800000 */
[----:B------:R-:W-:Y:S02]  /*2350*/  FSETP.NEU.FTZ.AND P3, PT, |R0|, +INF , PT ;  /* 0x7f8000000000780b */ /* 0x000fe40003f7d200 */
[----:B------:R-:W-:Y:S02]  /*2360*/  FSETP.NEU.FTZ.AND P2, PT, |R36|, +INF , PT ;  /* 0x7f8000002400780b */ /* 0x000fe40003f5d200 */
[----:B------:R-:W-:-:S11]  /*2370*/  FSETP.NEU.FTZ.AND P1, PT, |R0|, +INF , PT ;  /* 0x7f8000000000780b */ /* 0x000fd60003f3d200 */
[----:B------:R-:W-:Y:S05]  /*2380*/  @!P2 BRA !P3, `(.L_x_57) ;  /* 0x00000004002ca947 */ /* 0x000fea0005800000 */
[----:B------:R-:W-:-:S04]  /*2390*/  LOP3.LUT P3, RZ, R0, 0x7fffffff, RZ, 0xc0, !PT ;  /* 0x7fffffff00ff7812 */ /* 0x000fc8000786c0ff */
[----:B------:R-:W-:-:S13]  /*23a0*/  PLOP3.LUT P2, PT, P2, P3, PT, 0x2f, 0xf2 ;  /* 0x0000000000f2781c */ /* 0x000fda0001746577 */
[----:B------:R-:W-:Y:S05]  /*23b0*/  @P2 BRA `(.L_x_58) ;  /* 0x0000000400182947 */ /* 0x000fea0003800000 */
[----:B------:R-:W-:-:S04]  /*23c0*/  LOP3.LUT P2, RZ, R36, 0x7fffffff, RZ, 0xc0, !PT ;  /* 0x7fffffff24ff7812 */ /* 0x000fc8000784c0ff */
[----:B------:R-:W-:-:S13]  /*23d0*/  PLOP3.LUT P1, PT, P1, P2, PT, 0x2f, 0xf2 ;  /* 0x0000000000f2781c */ /* 0x000fda0000f24577 */
[----:B------:R-:W-:Y:S05]  /*23e0*/  @P1 BRA `(.L_x_59) ;  /* 0x0000000400001947 */ /* 0x000fea0003800000 */
[----:B------:R-:W-:Y:S02]  /*23f0*/  ISETP.GE.AND P1, PT, R35, RZ, PT ;  /* 0x000000ff2300720c */ /* 0x000fe40003f26270 */
[----:B------:R-:W-:-:S11]  /*2400*/  ISETP.GE.AND P2, PT, R34, RZ, PT ;  /* 0x000000ff2200720c */ /* 0x000fd60003f46270 */
[----:B------:R-:W-:Y:S01]  /*2410*/  @P1 IMAD.MOV.U32 R19, RZ, RZ, RZ ;  /* 0x000000ffff131224 */ /* 0x000fe200078e00ff */
[----:B------:R-:W-:Y:S01]  /*2420*/  @!P1 MOV R19, 0xffffffc0 ;  /* 0xffffffc000139802 */ /* 0x000fe20000000f00 */
[----:B------:R-:W-:Y:S01]  /*2430*/  @!P1 FFMA R0, R0, 1.84467440737095516160e+19, RZ ;  /* 0x5f80000000009823 */ /* 0x000fe200000000ff */
[----:B------:R-:W-:-:S03]  /*2440*/  @!P2 FFMA R36, R36, 1.84467440737095516160e+19, RZ ;  /* 0x5f8000002424a823 */ /* 0x000fc600000000ff */
[----:B------:R-:W-:-:S07]  /*2450*/  @!P2 VIADD R19, R19, 0x40 ;  /* 0x000000401313a836 */ /* 0x000fce0000000000 */
.L_x_55:
[----:B------:R-:W-:Y:S01]  /*2460*/  LEA R35, R21, 0xc0800000, 0x17 ;  /* 0xc080000015237811 */ /* 0x000fe200078eb8ff */
[----:B------:R-:W-:Y:S03]  /*2470*/  BSSY.RECONVERGENT B1, `(.L_x_60) ;  /* 0x0000036000017945 */ /* 0x000fe60003800200 */
[----:B------:R-:W-:Y:S01]  /*2480*/  IADD3 R36, PT, PT, -R35, R36, RZ ;  /* 0x0000002423247210 */ /* 0x000fe20007ffe1ff */
[----:B------:R-:W-:-:S03]  /*2490*/  VIADD R35, R33, 0xffffff81 ;  /* 0xffffff8121237836 */ /* 0x000fc60000000000 */
[----:B------:R-:W0:Y:S01]  /*24a0*/  MUFU.RCP R34, R36 ;  /* 0x0000002400227308 */ /* 0x000e220000001000 */
[----:B------:R-:W-:Y:S01]  /*24b0*/  FADD.FTZ R33, -R36, -RZ ;  /* 0x800000ff24217221 */ /* 0x000fe20000010100 */
[C---:B------:R-:W-:Y:S01]  /*24c0*/  IADD3 R38, PT, PT, R35.reuse, 0x7f, -R21 ;  /* 0x0000007f23267810 */ /* 0x040fe20007ffe815 */
[----:B------:R-:W-:-:S03]  /*24d0*/  IMAD R0, R35, -0x800000, R0 ;  /* 0xff80000023007824 */ /* 0x000fc600078e0200 */
[----:B------:R-:W-:Y:S01]  /*24e0*/  IADD3 R19, PT, PT, R38, R19, RZ ;  /* 0x0000001326137210 */ /* 0x000fe20007ffe0ff */
[----:B0-----:R-:W-:-:S04]  /*24f0*/  FFMA R21, R34, R33, 1 ;  /* 0x3f80000022157423 */ /* 0x001fc80000000021 */
[----:B------:R-:W-:-:S04]  /*2500*/  FFMA R21, R34, R21, R34 ;  /* 0x0000001522157223 */ /* 0x000fc80000000022 */
[----:B------:R-:W-:-:S04]  /*2510*/  FFMA R38, R0, R21, RZ ;  /* 0x0000001500267223 */ /* 0x000fc800000000ff */
[----:B------:R-:W-:-:S04]  /*2520*/  FFMA R34, R33, R38, R0 ;  /* 0x0000002621227223 */ /* 0x000fc80000000000 */
[----:B------:R-:W-:-:S04]  /*2530*/  FFMA R34, R21, R34, R38 ;  /* 0x0000002215227223 */ /* 0x000fc80000000026 */
[----:B------:R-:W-:-:S04]  /*2540*/  FFMA R35, R33, R34, R0 ;  /* 0x0000002221237223 */ /* 0x000fc80000000000 */
[----:B------:R-:W-:-:S05]  /*2550*/  FFMA R0, R21, R35, R34 ;  /* 0x0000002315007223 */ /* 0x000fca0000000022 */
[----:B------:R-:W-:-:S04]  /*2560*/  SHF.R.U32.HI R36, RZ, 0x17, R0 ;  /* 0x00000017ff247819 */ /* 0x000fc80000011600 */
[----:B------:R-:W-:-:S05]  /*2570*/  LOP3.LUT R36, R36, 0xff, RZ, 0xc0, !PT ;  /* 0x000000ff24247812 */ /* 0x000fca00078ec0ff */
[----:B------:R-:W-:-:S05]  /*2580*/  IMAD.IADD R33, R36, 0x1, R19 ;  /* 0x0000000124217824 */ /* 0x000fca00078e0213 */
[----:B------:R-:W-:-:S04]  /*2590*/  IADD3 R36, PT, PT, R33, -0x1, RZ ;  /* 0xffffffff21247810 */ /* 0x000fc80007ffe0ff */
[----:B------:R-:W-:-:S13]  /*25a0*/  ISETP.GE.U32.AND P1, PT, R36, 0xfe, PT ;  /* 0x000000fe2400780c */ /* 0x000fda0003f26070 */
[----:B------:R-:W-:Y:S05]  /*25b0*/  @!P1 BRA `(.L_x_61) ;  /* 0x0000000000809947 */ /* 0x000fea0003800000 */
[----:B------:R-:W-:-:S13]  /*25c0*/  ISETP.GT.AND P1, PT, R33, 0xfe, PT ;  /* 0x000000fe2100780c */ /* 0x000fda0003f24270 */
[----:B------:R-:W-:Y:S05]  /*25d0*/  @P1 BRA `(.L_x_62) ;  /* 0x00000000006c1947 */ /* 0x000fea0003800000 */
[----:B------:R-:W-:-:S13]  /*25e0*/  ISETP.GE.AND P1, PT, R33, 0x1, PT ;  /* 0x000000012100780c */ /* 0x000fda0003f26270 */
[----:B------:R-:W-:Y:S05]  /*25f0*/  @P1 BRA `(.L_x_63) ;  /* 0x0000000000741947 */ /* 0x000fea0003800000 */
[----:B------:R-:W-:Y:S02]  /*2600*/  ISETP.GE.AND P1, PT, R33, -0x18, PT ;  /* 0xffffffe82100780c */ /* 0x000fe40003f26270 */
[----:B------:R-:W-:-:S11]  /*2610*/  LOP3.LUT R0, R0, 0x80000000, RZ, 0xc0, !PT ;  /* 0x8000000000007812 */ /* 0x000fd600078ec0ff */
[----:B------:R-:W-:Y:S05]  /*2620*/  @!P1 BRA `(.L_x_63) ;  /* 0x0000000000689947 */ /* 0x000fea0003800000 */
[CCC-:B------:R-:W-:Y:S01]  /*2630*/  FFMA.RP R19, R21.reuse, R35.reuse, R34.reuse ;  /* 0x0000002315137223 */ /* 0x1c0fe20000008022 */
[CCC-:B------:R-:W-:Y:S01]  /*2640*/  FFMA.RM R36, R21.reuse, R35.reuse, R34.reuse ;  /* 0x0000002315247223 */ /* 0x1c0fe20000004022 */
[----:B------:R-:W-:Y:S01]  /*2650*/  FFMA.RZ R21, R21, R35, R34 ;  /* 0x0000002315157223 */ /* 0x000fe2000000c022 */
[C---:B------:R-:W-:Y:S01]  /*2660*/  VIADD R34, R33.reuse, 0x20 ;  /* 0x0000002021227836 */ /* 0x040fe20000000000 */
[----:B------:R-:W-:Y:S02]  /*2670*/  ISETP.NE.AND P3, PT, R33, RZ, PT ;  /* 0x000000ff2100720c */ /* 0x000fe40003f65270 */
[----:B------:R-:W-:Y:S02]  /*2680*/  FSETP.NEU.FTZ.AND P1, PT, R19, R36, PT ;  /* 0x000000241300720b */ /* 0x000fe40003f3d000 */
[----:B------:R-:W-:Y:S02]  /*2690*/  LOP3.LUT R21, R21, 0x7fffff, RZ, 0xc0, !PT ;  /* 0x007fffff15157812 */ /* 0x000fe400078ec0ff */
[----:B------:R-:W-:-:S02]  /*26a0*/  ISETP.NE.AND P2, PT, R33, RZ, PT ;  /* 0x000000ff2100720c */ /* 0x000fc40003f45270 */
[----:B------:R-:W-:Y:S02]  /*26b0*/  LOP3.LUT R21, R21, 0x800000, RZ, 0xfc, !PT ;  /* 0x0080000015157812 */ /* 0x000fe400078efcff */
[----:B------:R-:W-:Y:S02]  /*26c0*/  IADD3 R33, PT, PT, -R33, RZ, RZ ;  /* 0x000000ff21217210 */ /* 0x000fe40007ffe1ff */
[----:B------:R-:W-:Y:S02]  /*26d0*/  SHF.L.U32 R19, R21, R34, RZ ;  /* 0x0000002215137219 */ /* 0x000fe400000006ff */
[----:B------:R-:W-:Y:S02]  /*26e0*/  SEL R34, R33, RZ, P3 ;  /* 0x000000ff21227207 */ /* 0x000fe40001800000 */
[----:B------:R-:W-:Y:S02]  /*26f0*/  ISETP.NE.AND P2, PT, R19, RZ, P2 ;  /* 0x000000ff1300720c */ /* 0x000fe40001745270 */
[----:B------:R-:W-:-:S02]  /*2700*/  SHF.R.U32.HI R34, RZ, R34, R21 ;  /* 0x00000022ff227219 */ /* 0x000fc40000011615 */
[----:B------:R-:W-:Y:S02]  /*2710*/  PLOP3.LUT P1, PT, P1, P2, PT, 0xf8, 0x8f ;  /* 0x00000000008f781c */ /* 0x000fe40000f25f70 */
[----:B------:R-:W-:Y:S02]  /*2720*/  SHF.R.U32.HI R21, RZ, 0x1, R34 ;  /* 0x00000001ff157819 */ /* 0x000fe40000011622 */
[----:B------:R-:W-:-:S04]  /*2730*/  SEL R36, RZ, 0x1, !P1 ;  /* 0x00000001ff247807 */ /* 0x000fc80004800000 */
[----:B------:R-:W-:-:S04]  /*2740*/  LOP3.LUT R19, R36, 0x1, R21, 0xf8, !PT ;  /* 0x0000000124137812 */ /* 0x000fc800078ef815 */
[----:B------:R-:W-:-:S05]  /*2750*/  LOP3.LUT R34, R19, R34, RZ, 0xc0, !PT ;  /* 0x0000002213227212 */ /* 0x000fca00078ec0ff */
[----:B------:R-:W-:-:S05]  /*2760*/  IMAD.IADD R21, R21, 0x1, R34 ;  /* 0x0000000115157824 */ /* 0x000fca00078e0222 */
[----:B------:R-:W-:Y:S01]  /*2770*/  LOP3.LUT R0, R21, R0, RZ, 0xfc, !PT ;  /* 0x0000000015007212 */ /* 0x000fe200078efcff */
[----:B------:R-:W-:Y:S06]  /*2780*/  BRA `(.L_x_63) ;  /* 0x0000000000107947 */ /* 0x000fec0003800000 */
.L_x_62:
[----:B------:R-:W-:-:S04]  /*2790*/  LOP3.LUT R0, R0, 0x80000000, RZ, 0xc0, !PT ;  /* 0x8000000000007812 */ /* 0x000fc800078ec0ff */
[----:B------:R-:W-:Y:S01]  /*27a0*/  LOP3.LUT R0, R0, 0x7f800000, RZ, 0xfc, !PT ;  /* 0x7f80000000007812 */ /* 0x000fe200078efcff */
[----:B------:R-:W-:Y:S06]  /*27b0*/  BRA `(.L_x_63) ;  /* 0x0000000000047947 */ /* 0x000fec0003800000 */
.L_x_61:
[----:B------:R-:W-:-:S07]  /*27c0*/  LEA R0, R19, R0, 0x17 ;  /* 0x0000000013007211 */ /* 0x000fce00078eb8ff */
.L_x_63:
[----:B------:R-:W-:Y:S05]  /*27d0*/  BSYNC.RECONVERGENT B1 ;  /* 0x0000000000017941 */ /* 0x000fea0003800200 */
.L_x_60:
[----:B------:R-:W-:Y:S05]  /*27e0*/  BRA `(.L_x_64) ;  /* 0x0000000000207947 */ /* 0x000fea0003800000 */
.L_x_59:
[----:B------:R-:W-:-:S04]  /*27f0*/  LOP3.LUT R0, R36, 0x80000000, R0, 0x48, !PT ;  /* 0x8000000024007812 */ /* 0x000fc800078e4800 */
[----:B------:R-:W-:Y:S01]  /*2800*/  LOP3.LUT R0, R0, 0x7f800000, RZ, 0xfc, !PT ;  /* 0x7f80000000007812 */ /* 0x000fe200078efcff */
[----:B------:R-:W-:Y:S06]  /*2810*/  BRA `(.L_x_64) ;  /* 0x0000000000147947 */ /* 0x000fec0003800000 */
.L_x_58:
[----:B------:R-:W-:Y:S01]  /*2820*/  LOP3.LUT R0, R36, 0x80000000, R0, 0x48, !PT ;  /* 0x8000000024007812 */ /* 0x000fe200078e4800 */
[----:B------:R-:W-:Y:S06]  /*2830*/  BRA `(.L_x_64) ;  /* 0x00000000000c7947 */ /* 0x000fec0003800000 */
.L_x_57:
[----:B------:R-:W0:Y:S01]  /*2840*/  MUFU.RSQ R0, -QNAN ;  /* 0xffc0000000007908 */ /* 0x000e220000001400 */
[----:B------:R-:W-:Y:S05]  /*2850*/  BRA `(.L_x_64) ;  /* 0x0000000000047947 */ /* 0x000fea0003800000 */
.L_x_56:
[----:B------:R-:W-:-:S07]  /*2860*/  FADD.FTZ R0, R0, R36 ;  /* 0x0000002400007221 */ /* 0x000fce0000010000 */
.L_x_64:
[----:B------:R-:W-:Y:S05]  /*2870*/  BSYNC.RECONVERGENT B0 ;  /* 0x0000000000007941 */ /* 0x000fea0003800200 */
.L_x_54:
[----:B------:R-:W-:-:S04]  /*2880*/  IMAD.MOV.U32 R21, RZ, RZ, 0x0 ;  /* 0x00000000ff157424 */ /* 0x000fc800078e00ff */
[----:B0-----:R-:W-:Y:S05]  /*2890*/  RET.REL.NODEC R20 `(_Z11PDE_diff_k4ffffffiPA64_A256_f) ;  /* 0xffffffd414d87950 */ /* 0x001fea0003c3ffff */
.L_x_65:
[----:B------:R-:W-:-:S00]  /*28a0*/  BRA `(.L_x_65) ;  /* 0xfffffffc00fc7947 */ /* 0x000fc0000383ffff */
[----:B------:R-:W-:-:S00]  /*28b0*/  NOP ;  /* 0x0000000000007918 */ /* 0x000fc00000000000 */
        /* <DEDUP_REMOVED lines=12> */
.L_x_173:


//--------------------- .text._Z11PDE_diff_k3ffffffiPA64_A256_f --------------------------
	.section	.text._Z11PDE_diff_k3ffffffiPA64_A256_f,"ax",@progbits
	.align	128
        .global         _Z11PDE_diff_k3ffffffiPA64_A256_f
        .type           _Z11PDE_diff_k3ffffffiPA64_A256_f,@function
        .size           _Z11PDE_diff_k3ffffffiPA64_A256_f,(.L_x_174 - _Z11PDE_diff_k3ffffffiPA64_A256_f)
        .other          _Z11PDE_diff_k3ffffffiPA64_A256_f,@"STO_CUDA_ENTRY STV_DEFAULT"
_Z11PDE_diff_k3ffffffiPA64_A256_f:
.text._Z11PDE_diff_k3ffffffiPA64_A256_f:
        /* <DEDUP_REMOVED lines=11> */
[----:B-1----:R-:W-:-:S03]  /*00b0*/  FFMA R4, -R28, R7, 1 ;  /* 0x3f8000001c047423 */ /* 0x002fc60000000107 */
[----:B------:R-:W0:Y:S01]  /*00c0*/  FCHK P0, R0, R28 ;  /* 0x0000001c00007302 */ /* 0x000e220000000000 */
[----:B------:R-:W-:Y:S01]  /*00d0*/  FFMA R5, R7, R4, R7 ;  /* 0x0000000407057223 */ /* 0x000fe20000000007 */
[----:B------:R-:W-:-:S03]  /*00e0*/  FMUL R4, R3, -0.5 ;  /* 0xbf00000003047820 */ /* 0x000fc60000400000 */
[----:B------:R-:W-:Y:S01]  /*00f0*/  FFMA R6, R0, R5, RZ ;  /* 0x0000000500067223 */ /* 0x000fe200000000ff */
[----:B------:R-:W-:-:S03]  /*0100*/  FFMA R3, R3, R4, 0.10000000149011611938 ;  /* 0x3dcccccd03037423 */ /* 0x000fc60000000004 */
[----:B------:R-:W-:-:S04]  /*0110*/  FFMA R7, -R28, R6, R0 ;  /* 0x000000061c077223 */ /* 0x000fc80000000100 */
[----:B------:R-:W-:Y:S01]  /*0120*/  FFMA R5, R5, R7, R6 ;  /* 0x0000000705057223 */ /* 0x000fe20000000006 */
[----:B0-----:R-:W-:Y:S06]  /*0130*/  @!P0 BRA `(.L_x_66) ;  /* 0x00000000000c8947 */ /* 0x001fec0003800000 */
[----:B------:R-:W-:-:S07]  /*0140*/  MOV R12, 0x160 ;  /* 0x00000160000c7802 */ /* 0x000fce0000000f00 */
[----:B------:R-:W-:Y:S05]  /*0150*/  CALL.REL.NOINC `($__internal_2_$__cuda_sm3x_div_rn_noftz_f32_slowpath) ;  /* 0x0000001400ac7944 */ /* 0x000fea0003c00000 */
[----:B------:R-:W-:-:S07]  /*0160*/  MOV R5, R0 ;  /* 0x0000000000057202 */ /* 0x000fce0000000f00 */
.L_x_66:
[----:B------:R-:W0:Y:S01]  /*0170*/  LDC.64 R8, c[0x0][0x380] ;  /* 0x0000e000ff087b82 */ /* 0x000e220000000a00 */
[----:B------:R-:W1:Y:S01]  /*0180*/  LDCU.64 UR8, c[0x0][0x358] ;  /* 0x00006b00ff0877ac */ /* 0x000e620008000a00 */
[----:B0-----:R-:W0:Y:S01]  /*0190*/  MUFU.RCP R4, R9 ;  /* 0x0000000900047308 */ /* 0x001e220000001000 */
[----:B------:R-:W-:-:S07]  /*01a0*/  FMUL R0, R3, R8 ;  /* 0x0000000803007220 */ /* 0x000fce0000400000 */
[----:B------:R-:W2:Y:S01]  /*01b0*/  FCHK P0, R0, R9 ;  /* 0x0000000900007302 */ /* 0x000ea20000000000 */
[----:B0-----:R-:W-:-:S04]  /*01c0*/  FFMA R7, R4, -R9, 1 ;  /* 0x3f80000004077423 */ /* 0x001fc80000000809 */
[----:B------:R-:W-:-:S04]  /*01d0*/  FFMA R7, R4, R7, R4 ;  /* 0x0000000704077223 */ /* 0x000fc80000000004 */
[----:B------:R-:W-:-:S04]  /*01e0*/  FFMA R4, R0, R7, RZ ;  /* 0x0000000700047223 */ /* 0x000fc800000000ff */
[----:B------:R-:W-:-:S04]  /*01f0*/  FFMA R3, R4, -R9, R0 ;  /* 0x8000000904037223 */ /* 0x000fc80000000000 */
[----:B------:R-:W-:Y:S01]  /*0200*/  FFMA R4, R7, R3, R4 ;  /* 0x0000000307047223 */ /* 0x000fe20000000004 */
[----:B-12---:R-:W-:Y:S06]  /*0210*/  @!P0 BRA `(.L_x_67) ;  /* 0x0000000000148947 */ /* 0x006fec0003800000 */
[----:B------:R-:W0:Y:S01]  /*0220*/  LDCU UR4, c[0x0][0x384] ;  /* 0x00007080ff0477ac */ /* 0x000e220008000800 */
[----:B------:R-:W-:Y:S02]  /*0230*/  MOV R12, 0x260 ;  /* 0x00000260000c7802 */ /* 0x000fe40000000f00 */
[----:B0-----:R-:W-:-:S07]  /*0240*/  MOV R28, UR4 ;  /* 0x00000004001c7c02 */ /* 0x001fce0008000f00 */
[----:B------:R-:W-:Y:S05]  /*0250*/  CALL.REL.NOINC `($__internal_2_$__cuda_sm3x_div_rn_noftz_f32_slowpath) ;  /* 0x00000014006c7944 */ /* 0x000fea0003c00000 */
[----:B------:R-:W-:-:S07]  /*0260*/  MOV R4, R0 ;  /* 0x0000000000047202 */ /* 0x000fce0000000f00 */
.L_x_67:
[----:B------:R-:W0:Y:S01]  /*0270*/  S2R R10, SR_TID.X ;  /* 0x00000000000a7919 */ /* 0x000e220000002100 */
[----:B------:R-:W1:Y:S02]  /*0280*/  LDC.64 R18, c[0x0][0x3a0] ;  /* 0x0000e800ff127b82 */ /* 0x000e640000000a00 */
[----:B-1----:R-:W-:-:S04]  /*0290*/  IMAD.WIDE.U32 R18, R2, 0x400, R18 ;  /* 0x0000040002127825 */ /* 0x002fc800078e0012 */
[----:B0-----:R-:W-:-:S05]  /*02a0*/  IMAD.WIDE.U32 R18, R10, 0x4, R18 ;  /* 0x000000040a127825 */ /* 0x001fca00078e0012 */
[----:B------:R-:W2:Y:S01]  /*02b0*/  LDG.E R3, desc[UR8][R18.64] ;  /* 0x0000000812037981 */ /* 0x000ea2000c1e1900 */
[----:B------:R-:W0:Y:S01]  /*02c0*/  S2UR UR5, SR_CgaCtaId ;  /* 0x00000000000579c3 */ /* 0x000e220000008800 */
[----:B------:R-:W-:Y:S02]  /*02d0*/  UMOV UR4, 0x400 ;  /* 0x0000040000047882 */ /* 0x000fe40000000000 */
[----:B0-----:R-:W-:-:S06]  /*02e0*/  ULEA UR4, UR5, UR4, 0x18 ;  /* 0x0000000405047291 */ /* 0x001fcc000f8ec0ff */
[----:B------:R-:W-:-:S04]  /*02f0*/  MOV R9, UR4 ;  /* 0x0000000400097c02 */ /* 0x000fc80008000f00 */
[----:B------:R-:W-:Y:S01]  /*0300*/  LEA R8, R10, R9, 0x2 ;  /* 0x000000090a087211 */ /* 0x000fe200078e10ff */
[----:B------:R-:W0:Y:S02]  /*0310*/  LDCU UR4, c[0x0][0x398] ;  /* 0x00007300ff0477ac */ /* 0x000e240008000800 */
[----:B0-----:R-:W-:Y:S02]  /*0320*/  UISETP.GE.AND UP0, UPT, UR4, 0x1, UPT ;  /* 0x000000010400788c */ /* 0x001fe4000bf06270 */
[----:B--2---:R0:W-:Y:S01]  /*0330*/  STS [R8+0xc00], R3 ;  /* 0x000c000308007388 */ /* 0x0041e20000000800 */
[----:B------:R-:W-:Y:S06]  /*0340*/  BAR.SYNC.DEFER_BLOCKING 0x0 ;  /* 0x0000000000007b1d */ /* 0x000fec0000010000 */
[----:B------:R-:W-:Y:S05]  /*0350*/  BRA.U !UP0, `(.L_x_68) ;  /* 0x0000001508207547 */ /* 0x000fea000b800000 */
[----:B------:R-:W-:Y:S01]  /*0360*/  LOP3.LUT R0, R10, 0x1, RZ, 0xc0, !PT ;  /* 0x000000010a007812 */ /* 0x000fe200078ec0ff */
[----:B------:R-:W-:Y:S01]  /*0370*/  FADD R11, R4, R5 ;  /* 0x00000005040b7221 */ /* 0x000fe20000000000 */
[----:B0-----:R-:W-:Y:S01]  /*0380*/  SHF.R.U32.HI R3, RZ, 0x1, R10 ;  /* 0x00000001ff037819 */ /* 0x001fe2000001160a */
[----:B------:R-:W-:Y:S01]  /*0390*/  UMOV UR5, 0x1 ;  /* 0x0000000100057882 */ /* 0x000fe20000000000 */
[----:B------:R-:W-:Y:S02]  /*03a0*/  ISETP.NE.U32.AND P1, PT, R0, 0x1, PT ;  /* 0x000000010000780c */ /* 0x000fe40003f25070 */
[C---:B------:R-:W-:Y:S01]  /*03b0*/  ISETP.GE.U32.AND P0, PT, R10.reuse, 0xff, PT ;  /* 0x000000ff0a00780c */ /* 0x040fe20003f06070 */
[----:B------:R-:W-:Y:S01]  /*03c0*/  VIADD R2, R3, 0x80 ;  /* 0x0000008003027836 */ /* 0x000fe20000000000 */
[C---:B------:R-:W-:Y:S02]  /*03d0*/  IADD3 R0, PT, PT, R10.reuse, 0x1, RZ ;  /* 0x000000010a007810 */ /* 0x040fe40007ffe0ff */
[----:B------:R-:W-:-:S02]  /*03e0*/  VIMNMX.U32 R7, PT, PT, R10, 0x1, !PT ;  /* 0x000000010a077848 */ /* 0x000fc40007fe0000 */
[----:B------:R-:W-:Y:S02]  /*03f0*/  IADD3 R6, PT, PT, R9, 0x800, RZ ;  /* 0x0000080009067810 */ /* 0x000fe40007ffe0ff */
[----:B------:R-:W-:Y:S02]  /*0400*/  SEL R0, R0, RZ, !P0 ;  /* 0x000000ff00007207 */ /* 0x000fe40004000000 */
[-C--:B------:R-:W-:Y:S02]  /*0410*/  LEA R7, R7, R6.reuse, 0x2 ;  /* 0x0000000607077211 */ /* 0x080fe400078e10ff */
[----:B------:R-:W-:Y:S01]  /*0420*/  @P1 IADD3 R2, PT, PT, R3, RZ, RZ ;  /* 0x000000ff03021210 */ /* 0x000fe20007ffe0ff */
[----:B------:R-:W-:Y:S01]  /*0430*/  FADD R3, -R4, R5 ;  /* 0x0000000504037221 */ /* 0x000fe20000000100 */
[----:B------:R-:W-:Y:S01]  /*0440*/  LEA R6, R0, R6, 0x2 ;  /* 0x0000000600067211 */ /* 0x000fe200078e10ff */
[----:B------:R-:W-:Y:S02]  /*0450*/  FADD R5, R5, 1 ;  /* 0x3f80000005057421 */ /* 0x000fe40000000000 */
[----:B------:R-:W-:Y:S01]  /*0460*/  FMUL R4, R3, -0.5 ;  /* 0xbf00000003047820 */ /* 0x000fe20000400000 */
[----:B------:R-:W-:Y:S01]  /*0470*/  FMUL R3, R11, -0.5 ;  /* 0xbf0000000b037820 */ /* 0x000fe20000400000 */
[----:B------:R-:W-:-:S07]  /*0480*/  IMAD R2, R2, 0x4, R9 ;  /* 0x0000000402027824 */ /* 0x000fce00078e0209 */
.L_x_110:
[----:B------:R-:W0:Y:S01]  /*0490*/  LDCU UR6, c[0x0][0x398] ;  /* 0x00007300ff0677ac */ /* 0x000e220008000800 */
[----:B-1----:R1:W-:Y:S01]  /*04a0*/  STS [R8+0x400], R5 ;  /* 0x0004000508007388 */ /* 0x0023e20000000800 */
[----:B------:R-:W-:Y:S01]  /*04b0*/  ISETP.GT.U32.AND P0, PT, R10, 0xfe, PT ;  /* 0x000000fe0a00780c */ /* 0x000fe20003f04070 */
[----:B------:R-:W-:Y:S01]  /*04c0*/  BSSY.RECONVERGENT B0, `(.L_x_69) ;  /* 0x0000015000007945 */ /* 0x000fe20003800200 */
[----:B------:R-:W-:Y:S01]  /*04d0*/  UMOV UR4, UR5 ;  /* 0x0000000500047c82 */ /* 0x000fe20008000000 */
[----:B------:R-:W-:Y:S02]  /*04e0*/  UIADD3 UR5, UPT, UPT, UR5, 0x1, URZ ;  /* 0x0000000105057890 */ /* 0x000fe4000fffe0ff */
[----:B------:R-:W-:Y:S01]  /*04f0*/  BSSY.RELIABLE B1, `(.L_x_70) ;  /* 0x0000007000017945 */ /* 0x000fe20003800100 */
[----:B0-----:R-:W-:-:S07]  /*0500*/  UISETP.NE.AND UP1, UPT, UR4, UR6, UPT ;  /* 0x000000060400728c */ /* 0x001fce000bf25270 */
[----:B-12-4-:R-:W-:Y:S05]  /*0510*/  @P0 BRA `(.L_x_71) ;  /* 0x0000000000100947 */ /* 0x016fea0003800000 */
[----:B------:R0:W-:Y:S01]  /*0520*/  STS [R8+0x804], R3 ;  /* 0x0008040308007388 */ /* 0x0001e20000000800 */
[----:B------:R-:W-:-:S13]  /*0530*/  ISETP.NE.AND P0, PT, R10, RZ, PT ;  /* 0x000000ff0a00720c */ /* 0x000fda0003f05270 */
[----:B------:R-:W-:Y:S05]  /*0540*/  @!P0 BREAK.RELIABLE B1 ;  /* 0x0000000000018942 */ /* 0x000fea0003800100 */
[----:B0-----:R-:W-:Y:S05]  /*0550*/  @!P0 BRA `(.L_x_72) ;  /* 0x0000000000108947 */ /* 0x001fea0003800000 */
.L_x_71:
[----:B------:R-:W-:Y:S05]  /*0560*/  BSYNC.RELIABLE B1 ;  /* 0x0000000000017941 */ /* 0x000fea0003800100 */
.L_x_70:
[----:B------:R1:W-:Y:S01]  /*0570*/  STS [R8], R4 ;  /* 0x0000000408007388 */ /* 0x0003e20000000800 */
[----:B------:R-:W-:Y:S01]  /*0580*/  PLOP3.LUT P0, PT, PT, PT, PT, 0x8, 0x80 ;  /* 0x000000000080781c */ /* 0x000fe20003f0e170 */
[----:B------:R-:W-:-:S12]  /*0590*/  BRA `(.L_x_73) ;  /* 0x00000000001c7947 */ /* 0x000fd80003800000 */
.L_x_72:
[----:B------:R-:W0:Y:S01]  /*05a0*/  S2UR UR6, SR_CgaCtaId ;  /* 0x00000000000679c3 */ /* 0x000e220000008800 */
[----:B------:R-:W-:Y:S01]  /*05b0*/  UMOV UR4, 0x400 ;  /* 0x0000040000047882 */ /* 0x000fe20000000000 */
[----:B------:R-:W-:Y:S01]  /*05c0*/  PLOP3.LUT P0, PT, PT, PT, PT, 0x80, 0x8 ;  /* 0x000000000008781c */ /* 0x000fe20003f0f070 */
[----:B0-----:R-:W-:-:S06]  /*05d0*/  ULEA UR4, UR6, UR4, 0x18 ;  /* 0x0000000406047291 */ /* 0x001fcc000f8ec0ff */
[----:B------:R-:W-:-:S05]  /*05e0*/  MOV R9, UR4 ;  /* 0x0000000400097c02 */ /* 0x000fca0008000f00 */
[----:B------:R0:W-:Y:S04]  /*05f0*/  STS [R9], RZ ;  /* 0x000000ff09007388 */ /* 0x0001e80000000800 */
[----:B------:R0:W-:Y:S02]  /*0600*/  STS [R9+0x800], RZ ;  /* 0x000800ff09007388 */ /* 0x0001e40000000800 */
.L_x_73:
[----:B------:R-:W-:Y:S05]  /*0610*/  BSYNC.RECONVERGENT B0 ;  /* 0x0000000000007941 */ /* 0x000fea0003800200 */
.L_x_69:
[----:B------:R-:W-:Y:S05]  /*0620*/  WARPSYNC.ALL ;  /* 0x0000000000007948 */ /* 0x000fea0003800000 */
[----:B------:R2:W-:Y:S01]  /*0630*/  STS [R8+0x1000], R10 ;  /* 0x0010000a08007388 */ /* 0x0005e20000000800 */
[----:B------:R-:W-:Y:S01]  /*0640*/  UMOV UR4, URZ ;  /* 0x000000ff00047c82 */ /* 0x000fe20008000000 */
[----:B------:R-:W-:Y:S06]  /*0650*/  BAR.SYNC.DEFER_BLOCKING 0x0 ;  /* 0x0000000000007b1d */ /* 0x000fec0000010000 */
.L_x_107:
[----:B---3--:R-:W3:Y:S01]  /*0660*/  LDS R32, [R8] ;  /* 0x0000000008207984 */ /* 0x008ee20000000800 */
[----:B------:R-:W-:Y:S03]  /*0670*/  BSSY.RECONVERGENT B2, `(.L_x_74) ;  /* 0x000004c000027945 */ /* 0x000fe60003800200 */
[----:B------:R4:W0:Y:S04]  /*0680*/  LDS R35, [R8+0x1000] ;  /* 0x0010000008237984 */ /* 0x0008280000000800 */
[----:B------:R4:W0:Y:S04]  /*0690*/  LDS R30, [R8+0x400] ;  /* 0x00040000081e7984 */ /* 0x0008280000000800 */
[----:B------:R4:W0:Y:S04]  /*06a0*/  LDS R33, [R8+0x800] ;  /* 0x0008000008217984 */ /* 0x0008280000000800 */
[----:B------:R4:W0:Y:S01]  /*06b0*/  LDS R31, [R8+0xc00] ;  /* 0x000c0000081f7984 */ /* 0x0008220000000800 */
[----:B---3--:R-:W-:-:S13]  /*06c0*/  FSETP.GT.AND P1, PT, |R32|, 1.0000000116860974231e-07, PT ;  /* 0x33d6bf952000780b */ /* 0x008fda0003f24200 */
[----:B----4-:R-:W-:Y:S05]  /*06d0*/  @!P1 BRA `(.L_x_75) ;  /* 0x0000000400149947 */ /* 0x010fea0003800000 */
[----:B------:R-:W3:Y:S01]  /*06e0*/  LDS R17, [R7+-0x404] ;  /* 0xfffbfc0007117984 */ /* 0x000ee20000000800 */
[----:B0-----:R-:W-:Y:S01]  /*06f0*/  FMUL R0, R32, R33 ;  /* 0x0000002120007220 */ /* 0x001fe20000400000 */
[----:B------:R-:W-:Y:S02]  /*0700*/  BSSY.RECONVERGENT B3, `(.L_x_76) ;  /* 0x0000010000037945 */ /* 0x000fe40003800200 */
[----:B------:R0:W4:Y:S04]  /*0710*/  LDS R16, [R7+-0x4] ;  /* 0xfffffc0007107984 */ /* 0x0001280000000800 */
[----:B------:R0:W0:Y:S04]  /*0720*/  LDS R15, [R7+-0x804] ;  /* 0xfff7fc00070f7984 */ /* 0x0000280000000800 */
[----:B------:R0:W0:Y:S01]  /*0730*/  LDS R14, [R7+0x3fc] ;  /* 0x0003fc00070e7984 */ /* 0x0000220000000800 */
[----:B---3--:R-:W3:Y:S08]  /*0740*/  MUFU.RCP R12, R17 ;  /* 0x00000011000c7308 */ /* 0x008ef00000001000 */
[----:B------:R-:W5:Y:S01]  /*0750*/  FCHK P1, R0, R17 ;  /* 0x0000001100007302 */ /* 0x000f620000020000 */
[----:B---3--:R-:W-:-:S04]  /*0760*/  FFMA R11, -R17, R12, 1 ;  /* 0x3f800000110b7423 */ /* 0x008fc8000000010c */
[----:B------:R-:W-:-:S04]  /*0770*/  FFMA R11, R12, R11, R12 ;  /* 0x0000000b0c0b7223 */ /* 0x000fc8000000000c */
[----:B------:R-:W-:-:S04]  /*0780*/  FFMA R12, R0, R11, RZ ;  /* 0x0000000b000c7223 */ /* 0x000fc800000000ff */
[----:B------:R-:W-:-:S04]  /*0790*/  FFMA R13, -R17, R12, R0 ;  /* 0x0000000c110d7223 */ /* 0x000fc80000000100 */
[----:B------:R-:W-:Y:S01]  /*07a0*/  FFMA R11, R11, R13, R12 ;  /* 0x0000000d0b0b7223 */ /* 0x000fe2000000000c */
[----:B0---45:R-:W-:Y:S06]  /*07b0*/  @!P1 BRA `(.L_x_77) ;  /* 0x0000000000109947 */ /* 0x031fec0003800000 */
[----:B------:R-:W-:Y:S02]  /*07c0*/  MOV R28, R17 ;  /* 0x00000011001c7202 */ /* 0x000fe40000000f00 */
[----:B------:R-:W-:-:S07]  /*07d0*/  MOV R12, 0x7f0 ;  /* 0x000007f0000c7802 */ /* 0x000fce0000000f00 */
[----:B-12---:R-:W-:Y:S05]  /*07e0*/  CALL.REL.NOINC `($__internal_2_$__cuda_sm3x_div_rn_noftz_f32_slowpath) ;  /* 0x0000001000087944 */ /* 0x006fea0003c00000 */
[----:B------:R-:W-:-:S07]  /*07f0*/  MOV R11, R0 ;  /* 0x00000000000b7202 */ /* 0x000fce0000000f00 */
.L_x_77:
[----:B------:R-:W-:Y:S05]  /*0800*/  BSYNC.RECONVERGENT B3 ;  /* 0x0000000000037941 */ /* 0x000fea0003800200 */
.L_x_76:
[----:B------:R-:W0:Y:S01]  /*0810*/  MUFU.RCP R0, R17 ;  /* 0x0000001100007308 */ /* 0x000e220000001000 */
[----:B------:R-:W-:Y:S01]  /*0820*/  FMUL R14, R32, R14 ;  /* 0x0000000e200e7220 */ /* 0x000fe20000400000 */
[----:B------:R-:W-:Y:S01]  /*0830*/  BSSY.RECONVERGENT B3, `(.L_x_78) ;  /* 0x000000e000037945 */ /* 0x000fe20003800200 */
[----:B------:R-:W-:-:S05]  /*0840*/  FADD R30, R30, -R11 ;  /* 0x8000000b1e1e7221 */ /* 0x000fca0000000000 */
[----:B------:R-:W3:Y:S01]  /*0850*/  FCHK P1, R14, R17 ;  /* 0x000000110e007302 */ /* 0x000ee20000020000 */
[----:B0-----:R-:W-:-:S04]  /*0860*/  FFMA R13, -R17, R0, 1 ;  /* 0x3f800000110d7423 */ /* 0x001fc80000000100 */
[----:B------:R-:W-:-:S04]  /*0870*/  FFMA R0, R0, R13, R0 ;  /* 0x0000000d00007223 */ /* 0x000fc80000000000 */
[----:B------:R-:W-:-:S04]  /*0880*/  FFMA R12, R0, R14, RZ ;  /* 0x0000000e000c7223 */ /* 0x000fc800000000ff */
[----:B------:R-:W-:-:S04]  /*0890*/  FFMA R13, -R17, R12, R14 ;  /* 0x0000000c110d7223 */ /* 0x000fc8000000010e */
[----:B------:R-:W-:Y:S01]  /*08a0*/  FFMA R12, R0, R13, R12 ;  /* 0x0000000d000c7223 */ /* 0x000fe2000000000c */
[----:B---3--:R-:W-:Y:S06]  /*08b0*/  @!P1 BRA `(.L_x_79) ;  /* 0x0000000000149947 */ /* 0x008fec0003800000 */
[----:B------:R-:W-:Y:S02]  /*08c0*/  MOV R0, R14 ;  /* 0x0000000e00007202 */ /* 0x000fe40000000f00 */
[----:B------:R-:W-:Y:S02]  /*08d0*/  MOV R28, R17 ;  /* 0x00000011001c7202 */ /* 0x000fe40000000f00 */
[----:B------:R-:W-:-:S07]  /*08e0*/  MOV R12, 0x900 ;  /* 0x00000900000c7802 */ /* 0x000fce0000000f00 */
[----:B-12---:R-:W-:Y:S05]  /*08f0*/  CALL.REL.NOINC `($__internal_2_$__cuda_sm3x_div_rn_noftz_f32_slowpath) ;  /* 0x0000000c00c47944 */ /* 0x006fea0003c00000 */
[----:B------:R-:W-:-:S07]  /*0900*/  IMAD.MOV.U32 R12, RZ, RZ, R0 ;  /* 0x000000ffff0c7224 */ /* 0x000fce00078e0000 */
.L_x_79:
[----:B------:R-:W-:Y:S05]  /*0910*/  BSYNC.RECONVERGENT B3 ;  /* 0x0000000000037941 */ /* 0x000fea0003800200 */
.L_x_78:
[----:B------:R-:W0:Y:S01]  /*0920*/  MUFU.RCP R0, R17 ;  /* 0x0000001100007308 */ /* 0x000e220000001000 */
[----:B------:R-:W-:Y:S01]  /*0930*/  FMUL R20, R32, -R15 ;  /* 0x8000000f20147220 */ /* 0x000fe20000400000 */
        /* <DEDUP_REMOVED lines=13> */
[----:B------:R-:W-:-:S07]  /*0a10*/  MOV R32, R0 ;  /* 0x0000000000207202 */ /* 0x000fce0000000f00 */
.L_x_81:
[----:B------:R-:W-:Y:S05]  /*0a20*/  BSYNC.RECONVERGENT B3 ;  /* 0x0000000000037941 */ /* 0x000fea0003800200 */
.L_x_80:
[----:B------:R-:W0:Y:S01]  /*0a30*/  MUFU.RCP R0, R17 ;  /* 0x0000001100007308 */ /* 0x000e220000001000 */
[----:B------:R-:W-:Y:S01]  /*0a40*/  FMUL R16, R33, -R16 ;  /* 0x8000001021107220 */ /* 0x000fe20000400000 */
[----:B------:R-:W-:Y:S06]  /*0a50*/  BSSY.RECONVERGENT B3, `(.L_x_82) ;  /* 0x000000c000037945 */ /* 0x000fec0003800200 */
        /* <DEDUP_REMOVED lines=11> */
.L_x_83:
[----:B------:R-:W-:Y:S05]  /*0b10*/  BSYNC.RECONVERGENT B3 ;  /* 0x0000000000037941 */ /* 0x000fea0003800200 */
.L_x_82:
[----:B------:R-:W-:-:S07]  /*0b20*/  IMAD.MOV.U32 R33, RZ, RZ, R0 ;  /* 0x000000ffff217224 */ /* 0x000fce00078e0000 */
.L_x_75:
[----:B------:R-:W-:Y:S05]  /*0b30*/  BSYNC.RECONVERGENT B2 ;  /* 0x0000000000027941 */ /* 0x000fea0003800200 */
.L_x_74:
[----:B------:R-:W3:Y:S01]  /*0b40*/  LDS R17, [R6] ;  /* 0x0000000006117984 */ /* 0x000ee20000000800 */
[----:B------:R-:W-:Y:S01]  /*0b50*/  BSSY.RECONVERGENT B2, `(.L_x_84) ;  /* 0x0000026000027945 */ /* 0x000fe20003800200 */
[----:B---3--:R-:W-:-:S13]  /*0b60*/  FSETP.GT.AND P1, PT, |R17|, 1.0000000116860974231e-07, PT ;  /* 0x33d6bf951100780b */ /* 0x008fda0003f24200 */
[----:B------:R-:W-:Y:S05]  /*0b70*/  @!P1 BRA `(.L_x_85) ;  /* 0x00000000008c9947 */ /* 0x000fea0003800000 */
[----:B------:R-:W3:Y:S01]  /*0b80*/  LDS R15, [R6+-0x400] ;  /* 0xfffc0000060f7984 */ /* 0x000ee20000000800 */
[----:B------:R-:W-:Y:S03]  /*0b90*/  BSSY.RECONVERGENT B3, `(.L_x_86) ;  /* 0x0000010000037945 */ /* 0x000fe60003800200 */
[----:B------:R-:W4:Y:S04]  /*0ba0*/  LDS R0, [R6+-0x800] ;  /* 0xfff8000006007984 */ /* 0x000f280000000800 */
[----:B------:R0:W0:Y:S01]  /*0bb0*/  LDS R14, [R6+0x400] ;  /* 0x00040000060e7984 */ /* 0x0000220000000800 */
[----:B---3--:R-:W3:Y:S01]  /*0bc0*/  MUFU.RCP R12, R15 ;  /* 0x0000000f000c7308 */ /* 0x008ee20000001000 */
[----:B----4-:R-:W-:-:S07]  /*0bd0*/  FMUL R0, R17, R0 ;  /* 0x0000000011007220 */ /* 0x010fce0000400000 */
[----:B------:R-:W4:Y:S01]  /*0be0*/  FCHK P1, R0, R15 ;  /* 0x0000000f00007302 */ /* 0x000f220000020000 */
[----:B---3--:R-:W-:-:S04]  /*0bf0*/  FFMA R11, -R15, R12, 1 ;  /* 0x3f8000000f0b7423 */ /* 0x008fc8000000010c */
[----:B------:R-:W-:-:S04]  /*0c00*/  FFMA R11, R12, R11, R12 ;  /* 0x0000000b0c0b7223 */ /* 0x000fc8000000000c */
[----:B------:R-:W-:-:S04]  /*0c10*/  FFMA R12, R0, R11, RZ ;  /* 0x0000000b000c7223 */ /* 0x000fc800000000ff */
[----:B------:R-:W-:-:S04]  /*0c20*/  FFMA R13, -R15, R12, R0 ;  /* 0x0000000c0f0d7223 */ /* 0x000fc80000000100 */
[----:B------:R-:W-:Y:S01]  /*0c30*/  FFMA R11, R11, R13, R12 ;  /* 0x0000000d0b0b7223 */ /* 0x000fe2000000000c */
[----:B0---4-:R-:W-:Y:S06]  /*0c40*/  @!P1 BRA `(.L_x_87) ;  /* 0x0000000000109947 */ /* 0x011fec0003800000 */
[----:B------:R-:W-:Y:S02]  /*0c50*/  MOV R28, R15 ;  /* 0x0000000f001c7202 */ /* 0x000fe40000000f00 */
[----:B------:R-:W-:-:S07]  /*0c60*/  MOV R12, 0xc80 ;  /* 0x00000c80000c7802 */ /* 0x000fce0000000f00 */
[----:B-12---:R-:W-:Y:S05]  /*0c70*/  CALL.REL.NOINC `($__internal_2_$__cuda_sm3x_div_rn_noftz_f32_slowpath) ;  /* 0x0000000800e47944 */ /* 0x006fea0003c00000 */
[----:B------:R-:W-:-:S07]  /*0c80*/  MOV R11, R0 ;  /* 0x00000000000b7202 */ /* 0x000fce0000000f00 */
.L_x_87:
[----:B------:R-:W-:Y:S05]  /*0c90*/  BSYNC.RECONVERGENT B3 ;  /* 0x0000000000037941 */ /* 0x000fea0003800200 */
.L_x_86:
        /* <DEDUP_REMOVED lines=15> */
.L_x_89:
[----:B------:R-:W-:Y:S05]  /*0d90*/  BSYNC.RECONVERGENT B3 ;  /* 0x0000000000037941 */ /* 0x000fea0003800200 */
.L_x_88:
[----:B------:R-:W-:-:S07]  /*0da0*/  FADD R31, R31, -R0 ;  /* 0x800000001f1f7221 */ /* 0x000fce0000000000 */
.L_x_85:
[----:B------:R-:W-:Y:S05]  /*0db0*/  BSYNC.RECONVERGENT B2 ;  /* 0x0000000000027941 */ /* 0x000fea0003800200 */
.L_x_84:
        /* <DEDUP_REMOVED lines=11> */
[----:B------:R3:W4:Y:S04]  /*0e70*/  LDS R27, [R8+0x1000] ;  /* 0x00100000081b7984 */ /* 0x0007280000000800 */
[----:B------:R3:W1:Y:S04]  /*0e80*/  LDS R25, [R8+0x400] ;  /* 0x0004000008197984 */ /* 0x0006680000000800 */
[----:B------:R3:W1:Y:S04]  /*0e90*/  LDS R23, [R8+0x800] ;  /* 0x0008000008177984 */ /* 0x0006680000000800 */
[----:B------:R3:W1:Y:S01]  /*0ea0*/  LDS R21, [R8+0xc00] ;  /* 0x000c000008157984 */ /* 0x0006620000000800 */
[----:B0-----:R-:W-:-:S13]  /*0eb0*/  FSETP.GT.AND P1, PT, |R20|, 1.0000000116860974231e-07, PT ;  /* 0x33d6bf951400780b */ /* 0x001fda0003f24200 */
[----:B---34-:R-:W-:Y:S05]  /*0ec0*/  @!P1 BRA `(.L_x_92) ;  /* 0x0000000400149947 */ /* 0x018fea0003800000 */
[----:B------:R-:W0:Y:S01]  /*0ed0*/  LDS R17, [R7+-0x404] ;  /* 0xfffbfc0007117984 */ /* 0x000e220000000800 */
[----:B-1----:R-:W-:Y:S01]  /*0ee0*/  FMUL R0, R20, R23 ;  /* 0x0000001714007220 */ /* 0x002fe20000400000 */
[----:B------:R-:W-:Y:S02]  /*0ef0*/  BSSY.RECONVERGENT B3, `(.L_x_93) ;  /* 0x0000010000037945 */ /* 0x000fe40003800200 */
[----:B------:R1:W3:Y:S04]  /*0f00*/  LDS R16, [R7+-0x4] ;  /* 0xfffffc0007107984 */ /* 0x0002e80000000800 */
[----:B------:R1:W4:Y:S04]  /*0f10*/  LDS R15, [R7+-0x804] ;  /* 0xfff7fc00070f7984 */ /* 0x0003280000000800 */
[----:B------:R1:W1:Y:S01]  /*0f20*/  LDS R14, [R7+0x3fc] ;  /* 0x0003fc00070e7984 */ /* 0x0002620000000800 */
[----:B0-----:R-:W0:Y:S08]  /*0f30*/  MUFU.RCP R12, R17 ;  /* 0x00000011000c7308 */ /* 0x001e300000001000 */
[----:B------:R-:W5:Y:S01]  /*0f40*/  FCHK P1, R0, R17 ;  /* 0x0000001100007302 */ /* 0x000f620000020000 */
[----:B0-----:R-:W-:-:S04]  /*0f50*/  FFMA R11, -R17, R12, 1 ;  /* 0x3f800000110b7423 */ /* 0x001fc8000000010c */
[----:B------:R-:W-:-:S04]  /*0f60*/  FFMA R11, R12, R11, R12 ;  /* 0x0000000b0c0b7223 */ /* 0x000fc8000000000c */
[----:B------:R-:W-:-:S04]  /*0f70*/  FFMA R12, R0, R11, RZ ;  /* 0x0000000b000c7223 */ /* 0x000fc800000000ff */
[----:B------:R-:W-:-:S04]  /*0f80*/  FFMA R13, -R17, R12, R0 ;  /* 0x0000000c110d7223 */ /* 0x000fc80000000100 */
[----:B------:R-:W-:Y:S01]  /*0f90*/  FFMA R12, R11, R13, R12 ;  /* 0x0000000d0b0c7223 */ /* 0x000fe2000000000c */
[----:B-1-345:R-:W-:Y:S06]  /*0fa0*/  @!P1 BRA `(.L_x_94) ;  /* 0x0000000000109947 */ /* 0x03afec0003800000 */
[----:B------:R-:W-:Y:S02]  /*0fb0*/  MOV R28, R17 ;  /* 0x00000011001c7202 */ /* 0x000fe40000000f00 */
[----:B------:R-:W-:-:S07]  /*0fc0*/  MOV R12, 0xfe0 ;  /* 0x00000fe0000c7802 */ /* 0x000fce0000000f00 */
[----:B--2---:R-:W-:Y:S05]  /*0fd0*/  CALL.REL.NOINC `($__internal_2_$__cuda_sm3x_div_rn_noftz_f32_slowpath) ;  /* 0x00000008000c7944 */ /* 0x004fea0003c00000 */
[----:B------:R-:W-:-:S07]  /*0fe0*/  IMAD.MOV.U32 R12, RZ, RZ, R0 ;  /* 0x000000ffff0c7224 */ /* 0x000fce00078e0000 */
.L_x_94:
[----:B------:R-:W-:Y:S05]  /*0ff0*/  BSYNC.RECONVERGENT B3 ;  /* 0x0000000000037941 */ /* 0x000fea0003800200 */
.L_x_93:
        /* <DEDUP_REMOVED lines=11> */
[----:B------:R-:W-:Y:S02]  /*10b0*/  MOV R0, R22 ;  /* 0x0000001600007202 */ /* 0x000fe40000000f00 */
[----:B------:R-:W-:Y:S02]  /*10c0*/  MOV R28, R17 ;  /* 0x00000011001c7202 */ /* 0x000fe40000000f00 */
[----:B------:R-:W-:-:S07]  /*10d0*/  MOV R12, 0x10f0 ;  /* 0x000010f0000c7802 */ /* 0x000fce0000000f00 */
[----:B--2---:R-:W-:Y:S05]  /*10e0*/  CALL.REL.NOINC `($__internal_2_$__cuda_sm3x_div_rn_noftz_f32_slowpath) ;  /* 0x0000000400c87944 */ /* 0x004fea0003c00000 */
[----:B------:R-:W-:-:S07]  /*10f0*/  MOV R14, R0 ;  /* 0x00000000000e7202 */ /* 0x000fce0000000f00 */
.L_x_96:
[----:B------:R-:W-:Y:S05]  /*1100*/  BSYNC.RECONVERGENT B3 ;  /* 0x0000000000037941 */ /* 0x000fea0003800200 */
.L_x_95:
        /* <DEDUP_REMOVED lines=15> */
[----:B------:R-:W-:-:S07]  /*1200*/  IMAD.MOV.U32 R20, RZ, RZ, R0 ;  /* 0x000000ffff147224 */ /* 0x000fce00078e0000 */
.L_x_98:
[----:B------:R-:W-:Y:S05]  /*1210*/  BSYNC.RECONVERGENT B3 ;  /* 0x0000000000037941 */ /* 0x000fea0003800200 */
.L_x_97:
        /* <DEDUP_REMOVED lines=14> */
.L_x_100:
[----:B------:R-:W-:Y:S05]  /*1300*/  BSYNC.RECONVERGENT B3 ;  /* 0x0000000000037941 */ /* 0x000fea0003800200 */
.L_x_99:
[----:B------:R-:W-:-:S07]  /*1310*/  MOV R23, R0 ;  /* 0x0000000000177202 */ /* 0x000fce0000000f00 */
.L_x_92:
[----:B------:R-:W-:Y:S05]  /*1320*/  BSYNC.RECONVERGENT B2 ;  /* 0x0000000000027941 */ /* 0x000fea0003800200 */
.L_x_91:
[----:B------:R-:W0:Y:S01]  /*1330*/  LDS R17, [R6] ;  /* 0x0000000006117984 */ /* 0x000e220000000800 */
[----:B------:R-:W-:Y:S01]  /*1340*/  BSSY.RECONVERGENT B2, `(.L_x_101) ;  /* 0x0000026000027945 */ /* 0x000fe20003800200 */
[----:B0-----:R-:W-:-:S13]  /*1350*/  FSETP.GT.AND P1, PT, |R17|, 1.0000000116860974231e-07, PT ;  /* 0x33d6bf951100780b */ /* 0x001fda0003f24200 */
[----:B------:R-:W-:Y:S05]  /*1360*/  @!P1 BRA `(.L_x_102) ;  /* 0x00000000008c9947 */ /* 0x000fea0003800000 */
[----:B------:R-:W0:Y:S01]  /*1370*/  LDS R15, [R6+-0x400] ;  /* 0xfffc0000060f7984 */ /* 0x000e220000000800 */
[----:B------:R-:W-:Y:S03]  /*1380*/  BSSY.RECONVERGENT B3, `(.L_x_103) ;  /* 0x0000010000037945 */ /* 0x000fe60003800200 */
[----:B------:R-:W3:Y:S04]  /*1390*/  LDS R0, [R6+-0x800] ;  /* 0xfff8000006007984 */ /* 0x000ee80000000800 */
[----:B------:R4:W1:Y:S01]  /*13a0*/  LDS R14, [R6+0x400] ;  /* 0x00040000060e7984 */ /* 0x0008620000000800 */
[----:B0-----:R-:W0:Y:S01]  /*13b0*/  MUFU.RCP R12, R15 ;  /* 0x0000000f000c7308 */ /* 0x001e220000001000 */
[----:B---3--:R-:W-:-:S07]  /*13c0*/  FMUL R0, R17, R0 ;  /* 0x0000000011007220 */ /* 0x008fce0000400000 */
[----:B------:R-:W3:Y:S01]  /*13d0*/  FCHK P1, R0, R15 ;  /* 0x0000000f00007302 */ /* 0x000ee20000020000 */
[----:B0-----:R-:W-:-:S04]  /*13e0*/  FFMA R11, -R15, R12, 1 ;  /* 0x3f8000000f0b7423 */ /* 0x001fc8000000010c */
[----:B------:R-:W-:-:S04]  /*13f0*/  FFMA R11, R12, R11, R12 ;  /* 0x0000000b0c0b7223 */ /* 0x000fc8000000000c */
[----:B------:R-:W-:-:S04]  /*1400*/  FFMA R12, R0, R11, RZ ;  /* 0x0000000b000c7223 */ /* 0x000fc800000000ff */
[----:B------:R-:W-:-:S04]  /*1410*/  FFMA R13, -R15, R12, R0 ;  /* 0x0000000c0f0d7223 */ /* 0x000fc80000000100 */
[----:B------:R-:W-:Y:S01]  /*1420*/  FFMA R12, R11, R13, R12 ;  /* 0x0000000d0b0c7223 */ /* 0x000fe2000000000c */
[----:B-1-34-:R-:W-:Y:S06]  /*1430*/  @!P1 BRA `(.L_x_104) ;  /* 0x0000000000109947 */ /* 0x01afec0003800000 */
[----:B------:R-:W-:Y:S02]  /*1440*/  MOV R28, R15 ;  /* 0x0000000f001c7202 */ /* 0x000fe40000000f00 */
[----:B------:R-:W-:-:S07]  /*1450*/  MOV R12, 0x1470 ;  /* 0x00001470000c7802 */ /* 0x000fce0000000f00 */
[----:B--2---:R-:W-:Y:S05]  /*1460*/  CALL.REL.NOINC `($__internal_2_$__cuda_sm3x_div_rn_noftz_f32_slowpath) ;  /* 0x0000000000e87944 */ /* 0x004fea0003c00000 */
[----:B------:R-:W-:-:S07]  /*1470*/  MOV R12, R0 ;  /* 0x00000000000c7202 */ /* 0x000fce0000000f00 */
.L_x_104:
[----:B------:R-:W-:Y:S05]  /*1480*/  BSYNC.RECONVERGENT B3 ;  /* 0x0000000000037941 */ /* 0x000fea0003800200 */
.L_x_103:
        /* <DEDUP_REMOVED lines=14> */
[----:B--2---:R-:W-:Y:S05]  /*1570*/  CALL.REL.NOINC `($__internal_2_$__cuda_sm3x_div_rn_noftz_f32_slowpath) ;  /* 0x0000000000a47944 */ /* 0x004fea0003c00000 */
.L_x_106:
[----:B------:R-:W-:Y:S05]  /*1580*/  BSYNC.RECONVERGENT B3 ;  /* 0x0000000000037941 */ /* 0x000fea0003800200 */
.L_x_105:
[----:B------:R-:W-:-:S07]  /*1590*/  FADD R21, R21, -R0 ;  /* 0x8000000015157221 */ /* 0x000fce0000000000 */
.L_x_102:
[----:B------:R-:W-:Y:S05]  /*15a0*/  BSYNC.RECONVERGENT B2 ;  /* 0x0000000000027941 */ /* 0x000fea0003800200 */
.L_x_101:
        /* <DEDUP_REMOVED lines=9> */
.L_x_90:
[----:B0-----:R-:W0:Y:S01]  /*1640*/  MUFU.RCP R11, R30 ;  /* 0x0000001e000b7308 */ /* 0x001e220000001000 */
[----:B------:R-:W-:Y:S07]  /*1650*/  BSSY.RECONVERGENT B2, `(.L_x_108) ;  /* 0x000000c000027945 */ /* 0x000fee0003800200 */
[----:B------:R-:W3:Y:S01]  /*1660*/  FCHK P1, R31, R30 ;  /* 0x0000001e1f007302 */ /* 0x000ee20000020000 */
[----:B0-----:R-:W-:-:S04]  /*1670*/  FFMA R0, R11, -R30, 1 ;  /* 0x3f8000000b007423 */ /* 0x001fc8000000081e */
[----:B------:R-:W-:-:S04]  /*1680*/  FFMA R0, R11, R0, R11 ;  /* 0x000000000b007223 */ /* 0x000fc8000000000b */
[----:B------:R-:W-:-:S04]  /*1690*/  FFMA R12, R0, R31, RZ ;  /* 0x0000001f000c7223 */ /* 0x000fc800000000ff */
[----:B------:R-:W-:-:S04]  /*16a0*/  FFMA R11, R12, -R30, R31 ;  /* 0x8000001e0c0b7223 */ /* 0x000fc8000000001f */
[----:B------:R-:W-:Y:S01]  /*16b0*/  FFMA R0, R0, R11, R12 ;  /* 0x0000000b00007223 */ /* 0x000fe2000000000c */
[----:B---3--:R-:W-:Y:S06]  /*16c0*/  @!P1 BRA `(.L_x_109) ;  /* 0x0000000000109947 */ /* 0x008fec0003800000 */
[----:B------:R-:W-:Y:S02]  /*16d0*/  MOV R0, R31 ;  /* 0x0000001f00007202 */ /* 0x000fe40000000f00 */
[----:B------:R-:W-:Y:S02]  /*16e0*/  MOV R28, R30 ;  /* 0x0000001e001c7202 */ /* 0x000fe40000000f00 */
[----:B------:R-:W-:-:S07]  /*16f0*/  MOV R12, 0x1710 ;  /* 0x00001710000c7802 */ /* 0x000fce0000000f00 */
[----:B-12---:R-:W-:Y:S05]  /*1700*/  CALL.REL.NOINC `($__internal_2_$__cuda_sm3x_div_rn_noftz_f32_slowpath) ;  /* 0x0000000000407944 */ /* 0x006fea0003c00000 */
.L_x_109:
[----:B------:R-:W-:Y:S05]  /*1710*/  BSYNC.RECONVERGENT B2 ;  /* 0x0000000000027941 */ /* 0x000fea0003800200 */
.L_x_108:
[----:B------:R-:W0:Y:S01]  /*1720*/  LDS R12, [R8+0x1000] ;  /* 0x00100000080c7984 */ /* 0x000e220000000800 */
[----:B------:R-:W3:Y:S01]  /*1730*/  @P0 LDC R14, c[0x0][0x38c] ;  /* 0x0000e300ff0e0b82 */ /* 0x000ee20000000800 */
[----:B------:R-:W-:Y:S01]  /*1740*/  @P0 MOV R13, 0x400 ;  /* 0x00000400000d0802 */ /* 0x000fe20000000f00 */
[----:B------:R-:W4:Y:S06]  /*1750*/  @P0 S2R R20, SR_CgaCtaId ;  /* 0x0000000000140919 */ /* 0x000f2c0000008800 */
[----:B------:R-:W5:Y:S01]  /*1760*/  @P0 LDC R16, c[0x0][0x390] ;  /* 0x0000e400ff100b82 */ /* 0x000f620000000800 */
[----:B0-----:R-:W-:-:S02]  /*1770*/  LEA R11, R12, R9, 0x2 ;  /* 0x000000090c0b7211 */ /* 0x001fc400078e10ff */
[----:B----4-:R-:W-:-:S03]  /*1780*/  @P0 LEA R9, R20, R13, 0x18 ;  /* 0x0000000d14090211 */ /* 0x010fc600078ec0ff */
[----:B------:R4:W-:Y:S02]  /*1790*/  STS [R11+0xc00], R0 ;  /* 0x000c00000b007388 */ /* 0x0009e40000000800 */
[----:B------:R-:W-:Y:S06]  /*17a0*/  BAR.SYNC.DEFER_BLOCKING 0x0 ;  /* 0x0000000000007b1d */ /* 0x000fec0000010000 */
[----:B---3--:R4:W-:Y:S04]  /*17b0*/  @P0 STS [R9+0xc00], R14 ;  /* 0x000c000e09000388 */ /* 0x0089e80000000800 */
[----:B-----5:R4:W-:Y:S01]  /*17c0*/  @P0 STS [R9+0xffc], R16 ;  /* 0x000ffc1009000388 */ /* 0x0209e20000000800 */
[----:B------:R-:W-:Y:S05]  /*17d0*/  BRA.U UP1, `(.L_x_110) ;  /* 0xffffffed012c7547 */ /* 0x000fea000b83ffff */
.L_x_68:
[----:B0-----:R-:W0:Y:S04]  /*17e0*/  LDS R3, [R8+0xc00] ;  /* 0x000c000008037984 */ /* 0x001e280000000800 */
[----:B0-----:R-:W-:Y:S01]  /*17f0*/  STG.E desc[UR8][R18.64], R3 ;  /* 0x0000000312007986 */ /* 0x001fe2000c101908 */
[----:B------:R-:W-:Y:S05]  /*1800*/  EXIT ;  /* 0x000000000000794d */ /* 0x000fea0003800000 */
        .weak           $__internal_2_$__cuda_sm3x_div_rn_noftz_f32_slowpath
        .type           $__internal_2_$__cuda_sm3x_div_rn_noftz_f32_slowpath,@function
        .size           $__internal_2_$__cuda_sm3x_div_rn_noftz_f32_slowpath,(.L_x_174 - $__internal_2_$__cuda_sm3x_div_rn_noftz_f32_slowpath)
$__internal_2_$__cuda_sm3x_div_rn_noftz_f32_slowpath:
[----:B------:R-:W-:Y:S01]  /*1810*/  SHF.R.U32.HI R13, RZ, 0x17, R28 ;  /* 0x00000017ff0d7819 */ /* 0x000fe2000001161c */
[----:B------:R-:W-:Y:S01]  /*1820*/  BSSY.RECONVERGENT B0, `(.L_x_111) ;  /* 0x0000062000007945 */ /* 0x000fe20003800200 */
[----:B------:R-:W-:Y:S02]  /*1830*/  SHF.R.U32.HI R22, RZ, 0x17, R0 ;  /* 0x00000017ff167819 */ /* 0x000fe40000011600 */
[----:B------:R-:W-:Y:S02]  /*1840*/  LOP3.LUT R13, R13, 0xff, RZ, 0xc0, !PT ;  /* 0x000000ff0d0d7812 */ /* 0x000fe400078ec0ff */
[----:B------:R-:W-:Y:S02]  /*1850*/  LOP3.LUT R22, R22, 0xff, RZ, 0xc0, !PT ;  /* 0x000000ff16167812 */ /* 0x000fe400078ec0ff */
[----:B------:R-:W-:Y:S02]  /*1860*/  IADD3 R24, PT, PT, R13, -0x1, RZ ;  /* 0xffffffff0d187810 */ /* 0x000fe40007ffe0ff */
[----:B------:R-:W-:-:S02]  /*1870*/  IADD3 R26, PT, PT, R22, -0x1, RZ ;  /* 0xffffffff161a7810 */ /* 0x000fc40007ffe0ff */
[----:B------:R-:W-:-:S04]  /*1880*/  ISETP.GT.U32.AND P1, PT, R24, 0xfd, PT ;  /* 0x000000fd1800780c */ /* 0x000fc80003f24070 */
[----:B------:R-:W-:-:S13]  /*1890*/  ISETP.GT.U32.OR P1, PT, R26, 0xfd, P1 ;  /* 0x000000fd1a00780c */ /* 0x000fda0000f24470 */
[----:B------:R-:W-:Y:S01]  /*18a0*/  @!P1 IMAD.MOV.U32 R11, RZ, RZ, RZ ;  /* 0x000000ffff0b9224 */ /* 0x000fe200078e00ff */
        /* <DEDUP_REMOVED lines=19> */
[----:B------:R-:W-:Y:S01]  /*19e0*/  @P1 MOV R11, RZ ;  /* 0x000000ff000b1202 */ /* 0x000fe20000000f00 */
[----:B------:R-:W-:Y:S01]  /*19f0*/  @!P1 FFMA R0, R0, 1.84467440737095516160e+19, RZ ;  /* 0x5f80000000009823 */ /* 0x000fe200000000ff */
[----:B------:R-:W-:Y:S01]  /*1a00*/  @!P1 MOV R11, 0xffffffc0 ;  /* 0xffffffc0000b9802 */ /* 0x000fe20000000f00 */
[----:B------:R-:W-:-:S03]  /*1a10*/  @!P2 FFMA R28, R28, 1.84467440737095516160e+19, RZ ;  /* 0x5f8000001c1ca823 */ /* 0x000fc600000000ff */
[----:B------:R-:W-:-:S07]  /*1a20*/  @!P2 IADD3 R11, PT, PT, R11, 0x40, RZ ;  /* 0x000000400b0ba810 */ /* 0x000fce0007ffe0ff */
.L_x_112:
[----:B------:R-:W-:Y:S01]  /*1a30*/  LEA R29, R13, 0xc0800000, 0x17 ;  /* 0xc08000000d1d7811 */ /* 0x000fe200078eb8ff */
[----:B------:R-:W-:Y:S01]  /*1a40*/  BSSY.RECONVERGENT B1, `(.L_x_117) ;  /* 0x0000036000017945 */ /* 0x000fe20003800200 */
[----:B------:R-:W-:Y:S02]  /*1a50*/  IADD3 R22, PT, PT, R22, -0x7f, RZ ;  /* 0xffffff8116167810 */ /* 0x000fe40007ffe0ff */
[----:B------:R-:W-:-:S03]  /*1a60*/  IADD3 R28, PT, PT, -R29, R28, RZ ;  /* 0x0000001c1d1c7210 */ /* 0x000fc60007ffe1ff */
[----:B------:R-:W-:Y:S01]  /*1a70*/  IMAD R0, R22, -0x800000, R0 ;  /* 0xff80000016007824 */ /* 0x000fe200078e0200 */
[----:B------:R-:W0:Y:S01]  /*1a80*/  MUFU.RCP R24, R28 ;  /* 0x0000001c00187308 */ /* 0x000e220000001000 */
[----:B------:R-:W-:Y:S01]  /*1a90*/  FADD.FTZ R29, -R28, -RZ ;  /* 0x800000ff1c1d7221 */ /* 0x000fe20000010100 */
[----:B------:R-:W-:-:S04]  /*1aa0*/  IADD3 R22, PT, PT, R22, 0x7f, -R13 ;  /* 0x0000007f16167810 */ /* 0x000fc80007ffe80d */
        /* <DEDUP_REMOVED lines=24> */
[C---:B------:R-:W-:Y:S02]  /*1c30*/  ISETP.NE.AND P3, PT, R24.reuse, RZ, PT ;  /* 0x000000ff1800720c */ /* 0x040fe40003f65270 */
[C---:B------:R-:W-:Y:S02]  /*1c40*/  ISETP.NE.AND P2, PT, R24.reuse, RZ, PT ;  /* 0x000000ff1800720c */ /* 0x040fe40003f45270 */
[----:B------:R-:W-:Y:S02]  /*1c50*/  LOP3.LUT R13, R13, 0x7fffff, RZ, 0xc0, !PT ;  /* 0x007fffff0d0d7812 */ /* 0x000fe400078ec0ff */
[----:B------:R-:W-:Y:S02]  /*1c60*/  FSETP.NEU.FTZ.AND P1, PT, R11, R26, PT ;  /* 0x0000001a0b00720b */ /* 0x000fe40003f3d000 */
[----:B------:R-:W-:-:S02]  /*1c70*/  IADD3 R11, PT, PT, R24, 0x20, RZ ;  /* 0x00000020180b7810 */ /* 0x000fc40007ffe0ff */
        /* <DEDUP_REMOVED lines=10> */
[----:B------:R-:W-:-:S04]  /*1d20*/  LOP3.LUT R22, R11, R22, RZ, 0xc0, !PT ;  /* 0x000000160b167212 */ /* 0x000fc800078ec0ff */
[----:B------:R-:W-:-:S04]  /*1d30*/  IADD3 R13, PT, PT, R13, R22, RZ ;  /* 0x000000160d0d7210 */ /* 0x000fc80007ffe0ff */
[----:B------:R-:W-:Y:S01]  /*1d40*/  LOP3.LUT R0, R13, R0, RZ, 0xfc, !PT ;  /* 0x000000000d007212 */ /* 0x000fe200078efcff */
[----:B------:R-:W-:Y:S06]  /*1d50*/  BRA `(.L_x_120) ;  /* 0x0000000000107947 */ /* 0x000fec0003800000 */
.L_x_119:
[----:B------:R-:W-:-:S04]  /*1d60*/  LOP3.LUT R0, R0, 0x80000000, RZ, 0xc0, !PT ;  /* 0x8000000000007812 */ /* 0x000fc800078ec0ff */
[----:B------:R-:W-:Y:S01]  /*1d70*/  LOP3.LUT R0, R0, 0x7f800000, RZ, 0xfc, !PT ;  /* 0x7f80000000007812 */ /* 0x000fe200078efcff */
[----:B------:R-:W-:Y:S06]  /*1d80*/  BRA `(.L_x_120) ;  /* 0x0000000000047947 */ /* 0x000fec0003800000 */
.L_x_118:
[----:B------:R-:W-:-:S07]  /*1d90*/  LEA R0, R11, R0, 0x17 ;  /* 0x000000000b007211 */ /* 0x000fce00078eb8ff */
.L_x_120:
[----:B------:R-:W-:Y:S05]  /*1da0*/  BSYNC.RECONVERGENT B1 ;  /* 0x0000000000017941 */ /* 0x000fea0003800200 */
.L_x_117:
[----:B------:R-:W-:Y:S05]  /*1db0*/  BRA `(.L_x_121) ;  /* 0x0000000000207947 */ /* 0x000fea0003800000 */
.L_x_116:
[----:B------:R-:W-:-:S04]  /*1dc0*/  LOP3.LUT R0, R28, 0x80000000, R0, 0x48, !PT ;  /* 0x800000001c007812 */ /* 0x000fc800078e4800 */
[----:B------:R-:W-:Y:S01]  /*1dd0*/  LOP3.LUT R0, R0, 0x7f800000, RZ, 0xfc, !PT ;  /* 0x7f80000000007812 */ /* 0x000fe200078efcff */
[----:B------:R-:W-:Y:S06]  /*1de0*/  BRA `(.L_x_121) ;  /* 0x0000000000147947 */ /* 0x000fec0003800000 */
.L_x_115:
[----:B------:R-:W-:Y:S01]  /*1df0*/  LOP3.LUT R0, R28, 0x80000000, R0, 0x48, !PT ;  /* 0x800000001c007812 */ /* 0x000fe200078e4800 */
[----:B------:R-:W-:Y:S06]  /*1e00*/  BRA `(.L_x_121) ;  /* 0x00000000000c7947 */ /* 0x000fec0003800000 */
.L_x_114:
[----:B------:R-:W0:Y:S01]  /*1e10*/  MUFU.RSQ R0, -QNAN ;  /* 0xffc0000000007908 */ /* 0x000e220000001400 */
[----:B------:R-:W-:Y:S05]  /*1e20*/  BRA `(.L_x_121) ;  /* 0x0000000000047947 */ /* 0x000fea0003800000 */
.L_x_113:
[----:B------:R-:W-:-:S07]  /*1e30*/  FADD.FTZ R0, R0, R28 ;  /* 0x0000001c00007221 */ /* 0x000fce0000010000 */
.L_x_121:
[----:B------:R-:W-:Y:S05]  /*1e40*/  BSYNC.RECONVERGENT B0 ;  /* 0x0000000000007941 */ /* 0x000fea0003800200 */
.L_x_111:
[----:B------:R-:W-:-:S04]  /*1e50*/  HFMA2 R13, -RZ, RZ, 0, 0 ;  /* 0x00000000ff0d7431 */ /* 0x000fc800000001ff */
[----:B0-----:R-:W-:Y:S05]  /*1e60*/  RET.REL.NODEC R12 `(_Z11PDE_diff_k3ffffffiPA64_A256_f) ;  /* 0xffffffe00c647950 */ /* 0x001fea0003c3ffff */
.L_x_122:
        /* <DEDUP_REMOVED lines=9> */
.L_x_174:


//--------------------- .text._Z11PDE_diff_k2ffffffiPA64_A256_f --------------------------
	.section	.text._Z11PDE_diff_k2ffffffiPA64_A256_f,"ax",@progbits
	.align	128
        .global         _Z11PDE_diff_k2ffffffiPA64_A256_f
        .type           _Z11PDE_diff_k2ffffffiPA64_A256_f,@function
        .size           _Z11PDE_diff_k2ffffffiPA64_A256_f,(.L_x_175 - _Z11PDE_diff_k2ffffffiPA64_A256_f)
        .other          _Z11PDE_diff_k2ffffffiPA64_A256_f,@"STO_CUDA_ENTRY STV_DEFAULT"
_Z11PDE_diff_k2ffffffiPA64_A256_f:
.text._Z11PDE_diff_k2ffffffiPA64_A256_f:
[----:B------:R-:W-:Y:S01]  /*0000*/  LDC R1, c[0x0][0x37c] ;  /* 0x0000df00ff017b82 */ /* 0x000fe20000000800 */
[----:B------:R-:W0:Y:S07]  /*0010*/  S2R R2, SR_CTAID.X ;  /* 0x0000000000027919 */ /* 0x000e2e0000002500 */
[----:B------:R-:W1:Y:S01]  /*0020*/  LDC.64 R8, c[0x0][0x380] ;  /* 0x0000e000ff087b82 */ /* 0x000e620000000a00 */
[----:B------:R-:W2:Y:S01]  /*0030*/  LDCU UR4, c[0x0][0x388] ;  /* 0x00007100ff0477ac */ /* 0x000ea20008000800 */
[----:B------:R-:W3:Y:S06]  /*0040*/  LDCU.64 UR10, c[0x0][0x358] ;  /* 0x00006b00ff0a77ac */ /* 0x000eec0008000a00 */
        /* <DEDUP_REMOVED lines=10> */
[----:B------:R-:W-:-:S03]  /*00f0*/  FMUL R4, R7, 0.5 ;  /* 0x3f00000007047820 */ /* 0x000fc60000400000 */
[----:B------:R-:W-:Y:S01]  /*0100*/  FFMA R6, R0, R5, RZ ;  /* 0x0000000500067223 */ /* 0x000fe200000000ff */
[----:B------:R-:W-:-:S03]  /*0110*/  FFMA R7, -R7, R4, 0.10000000149011611938 ;  /* 0x3dcccccd07077423 */ /* 0x000fc60000000104 */
[----:B------:R-:W-:-:S04]  /*0120*/  FFMA R3, -R9, R6, R0 ;  /* 0x0000000609037223 */ /* 0x000fc80000000100 */
[----:B------:R-:W-:Y:S01]  /*0130*/  FFMA R5, R5, R3, R6 ;  /* 0x0000000305057223 */ /* 0x000fe20000000006 */
[----:B0--3--:R-:W-:Y:S06]  /*0140*/  @!P0 BRA `(.L_x_123) ;  /* 0x0000000000108947 */ /* 0x009fec0003800000 */
[----:B------:R-:W-:Y:S01]  /*0150*/  IMAD.MOV.U32 R3, RZ, RZ, R9 ;  /* 0x000000ffff037224 */ /* 0x000fe200078e0009 */
[----:B------:R-:W-:-:S07]  /*0160*/  MOV R6, 0x180 ;  /* 0x0000018000067802 */ /* 0x000fce0000000f00 */
[----:B------:R-:W-:Y:S05]  /*0170*/  CALL.REL.NOINC `($__internal_3_$__cuda_sm3x_div_rn_noftz_f32_slowpath) ;  /* 0x0000000c002c7944 */ /* 0x000fea0003c00000 */
[----:B------:R-:W-:-:S07]  /*0180*/  IMAD.MOV.U32 R5, RZ, RZ, R0 ;  /* 0x000000ffff057224 */ /* 0x000fce00078e0000 */
.L_x_123:
[----:B------:R-:W0:Y:S01]  /*0190*/  LDC.64 R8, c[0x0][0x380] ;  /* 0x0000e000ff087b82 */ /* 0x000e220000000a00 */
[----:B------:R-:W1:Y:S01]  /*01a0*/  S2R R4, SR_TID.X ;  /* 0x0000000000047919 */ /* 0x000e620000002100 */
        /* <DEDUP_REMOVED lines=9> */
[----:B------:R-:W0:Y:S01]  /*0240*/  LDC R3, c[0x0][0x384] ;  /* 0x0000e100ff037b82 */ /* 0x000e220000000800 */
[----:B------:R-:W-:-:S07]  /*0250*/  MOV R6, 0x270 ;  /* 0x0000027000067802 */ /* 0x000fce0000000f00 */
[----:B0-----:R-:W-:Y:S05]  /*0260*/  CALL.REL.NOINC `($__internal_3_$__cuda_sm3x_div_rn_noftz_f32_slowpath) ;  /* 0x0000000800f07944 */ /* 0x001fea0003c00000 */
[----:B------:R-:W-:-:S07]  /*0270*/  IMAD.MOV.U32 R8, RZ, RZ, R0 ;  /* 0x000000ffff087224 */ /* 0x000fce00078e0000 */
.L_x_124:
[----:B------:R-:W0:Y:S02]  /*0280*/  LDC.64 R6, c[0x0][0x3a0] ;  /* 0x0000e800ff067b82 */ /* 0x000e240000000a00 */
[----:B0-----:R-:W-:-:S04]  /*0290*/  IMAD.WIDE.U32 R2, R2, 0x400, R6 ;  /* 0x0000040002027825 */ /* 0x001fc800078e0006 */
[----:B------:R-:W-:-:S05]  /*02a0*/  IMAD.WIDE.U32 R2, R4, 0x4, R2 ;  /* 0x0000000404027825 */ /* 0x000fca00078e0002 */
[----:B------:R-:W2:Y:S01]  /*02b0*/  LDG.E R7, desc[UR10][R2.64] ;  /* 0x0000000a02077981 */ /* 0x000ea2000c1e1900 */
[----:B------:R-:W0:Y:S01]  /*02c0*/  S2UR UR5, SR_CgaCtaId ;  /* 0x00000000000579c3 */ /* 0x000e220000008800 */
[----:B------:R-:W-:Y:S01]  /*02d0*/  UMOV UR4, 0x400 ;  /* 0x0000040000047882 */ /* 0x000fe20000000000 */
[----:B------:R-:W-:Y:S01]  /*02e0*/  FADD R6, -R8, R5 ;  /* 0x0000000508067221 */ /* 0x000fe20000000100 */
[----:B0-----:R-:W-:Y:S01]  /*02f0*/  ULEA UR4, UR5, UR4, 0x18 ;  /* 0x0000000405047291 */ /* 0x001fe2000f8ec0ff */
[----:B------:R-:W0:Y:S05]  /*0300*/  LDCU UR5, c[0x0][0x398] ;  /* 0x00007300ff0577ac */ /* 0x000e2a0008000800 */
[----:B------:R-:W-:Y:S01]  /*0310*/  LEA R0, R4, UR4, 0x2 ;  /* 0x0000000404007c11 */ /* 0x000fe2000f8e10ff */
[----:B0-----:R-:W-:-:S04]  /*0320*/  UISETP.GE.AND UP0, UPT, UR5, 0x1, UPT ;  /* 0x000000010500788c */ /* 0x001fc8000bf06270 */
[----:B--2---:R0:W-:Y:S01]  /*0330*/  STS [R0], R7 ;  /* 0x0000000700007388 */ /* 0x0041e20000000800 */
[----:B------:R-:W-:Y:S06]  /*0340*/  BAR.SYNC.DEFER_BLOCKING 0x0 ;  /* 0x0000000000007b1d */ /* 0x000fec0000010000 */
[----:B------:R-:W-:Y:S05]  /*0350*/  BRA.U !UP0, `(.L_x_125) ;  /* 0x0000000908987547 */ /* 0x000fea000b800000 */
[----:B------:R-:W-:Y:S01]  /*0360*/  UISETP.GE.U32.AND UP0, UPT, UR5, 0x4, UPT ;  /* 0x000000040500788c */ /* 0x000fe2000bf06070 */
[----:B0-----:R-:W-:Y:S01]  /*0370*/  FADD R7, R8, R5 ;  /* 0x0000000508077221 */ /* 0x001fe20000000000 */
[----:B------:R-:W-:Y:S01]  /*0380*/  FADD R5, -R5, 1 ;  /* 0x3f80000005057421 */ /* 0x000fe20000000100 */
[----:B------:R-:W-:Y:S01]  /*0390*/  FMUL R6, R6, 0.5 ;  /* 0x3f00000006067820 */ /* 0x000fe20000400000 */
[----:B------:R-:W-:Y:S01]  /*03a0*/  ULOP3.LUT UR8, UR5, 0x3, URZ, 0xc0, !UPT ;  /* 0x0000000305087892 */ /* 0x000fe2000f8ec0ff */
[----:B------:R-:W-:Y:S01]  /*03b0*/  FMUL R7, R7, 0.5 ;  /* 0x3f00000007077820 */ /* 0x000fe20000400000 */
[----:B------:R-:W-:-:S03]  /*03c0*/  UMOV UR4, 0x1 ;  /* 0x0000000100047882 */ /* 0x000fc60000000000 */
[----:B------:R-:W-:Y:S07]  /*03d0*/  BRA.U !UP0, `(.L_x_126) ;  /* 0x0000000508907547 */ /* 0x000fee000b800000 */
[----:B------:R-:W0:Y:S01]  /*03e0*/  LDC R12, c[0x0][0x38c] ;  /* 0x0000e300ff0c7b82 */ /* 0x000e220000000800 */
[----:B------:R-:W-:Y:S01]  /*03f0*/  ULOP3.LUT UR4, UR5, 0x7ffffffc, URZ, 0xc0, !UPT ;  /* 0x7ffffffc05047892 */ /* 0x000fe2000f8ec0ff */
[----:B------:R-:W-:-:S03]  /*0400*/  ISETP.NE.AND P0, PT, R4, 0xff, PT ;  /* 0x000000ff0400780c */ /* 0x000fc60003f05270 */
[----:B------:R-:W-:-:S03]  /*0410*/  UIADD3 UR5, UPT, UPT, -UR4, URZ, URZ ;  /* 0x000000ff04057290 */ /* 0x000fc6000fffe1ff */
[----:B------:R-:W1:Y:S01]  /*0420*/  LDC R13, c[0x0][0x390] ;  /* 0x0000e400ff0d7b82 */ /* 0x000e620000000800 */
[----:B------:R-:W-:-:S08]  /*0430*/  UMOV UR4, URZ ;  /* 0x000000ff00047c82 */ /* 0x000fd00008000000 */
.L_x_139:
[----:B------:R-:W-:Y:S01]  /*0440*/  UIADD3 UR5, UPT, UPT, UR5, 0x4, URZ ;  /* 0x0000000405057890 */ /* 0x000fe2000fffe0ff */
[----:B------:R-:W-:Y:S03]  /*0450*/  BSSY.RECONVERGENT B0, `(.L_x_127) ;  /* 0x0000015000007945 */ /* 0x000fe60003800200 */
[----:B------:R-:W-:Y:S01]  /*0460*/  UISETP.NE.AND UP0, UPT, UR5, URZ, UPT ;  /* 0x000000ff0500728c */ /* 0x000fe2000bf05270 */
[----:B0-234-:R-:W-:Y:S10]  /*0470*/  @!P0 BRA `(.L_x_128) ;  /* 0x0000000000388947 */ /* 0x01dff40003800000 */
[----:B------:R-:W-:-:S13]  /*0480*/  ISETP.NE.AND P1, PT, R4, RZ, PT ;  /* 0x000000ff0400720c */ /* 0x000fda0003f25270 */
[----:B------:R-:W2:Y:S01]  /*0490*/  @!P1 S2R R9, SR_CgaCtaId ;  /* 0x0000000000099919 */ /* 0x000ea20000008800 */
[----:B------:R-:W3:Y:S01]  /*04a0*/  @!P1 LDC R14, c[0x0][0x38c] ;  /* 0x0000e300ff0e9b82 */ /* 0x000ee20000000800 */
[----:B------:R-:W-:-:S04]  /*04b0*/  @!P1 MOV R8, 0x400 ;  /* 0x0000040000089802 */ /* 0x000fc80000000f00 */
[----:B--2---:R-:W-:-:S05]  /*04c0*/  @!P1 LEA R15, R9, R8, 0x18 ;  /* 0x00000008090f9211 */ /* 0x004fca00078ec0ff */
[----:B---3--:R-:W-:Y:S04]  /*04d0*/  @!P1 STS [R15+0x400], R14 ;  /* 0x0004000e0f009388 */ /* 0x008fe80000000800 */
[----:B------:R-:W2:Y:S04]  /*04e0*/  @P1 LDS R10, [R0] ;  /* 0x00000000000a1984 */ /* 0x000ea80000000800 */
[----:B------:R-:W3:Y:S04]  /*04f0*/  @P1 LDS R8, [R0+0x4] ;  /* 0x0000040000081984 */ /* 0x000ee80000000800 */
[----:B------:R-:W4:Y:S01]  /*0500*/  @P1 LDS R11, [R0+-0x4] ;  /* 0xfffffc00000b1984 */ /* 0x000f220000000800 */
[----:B--2---:R-:W-:-:S04]  /*0510*/  @P1 FMUL R10, R5, R10 ;  /* 0x0000000a050a1220 */ /* 0x004fc80000400000 */
[----:B---3--:R-:W-:-:S04]  /*0520*/  @P1 FFMA R9, R7, R8, R10 ;  /* 0x0000000807091223 */ /* 0x008fc8000000000a */
[----:B----4-:R-:W-:-:S05]  /*0530*/  @P1 FFMA R9, R6, R11, R9 ;  /* 0x0000000b06091223 */ /* 0x010fca0000000009 */
[----:B------:R2:W-:Y:S01]  /*0540*/  @P1 STS [R0+0x400], R9 ;  /* 0x0004000900001388 */ /* 0x0005e20000000800 */
[----:B------:R-:W-:Y:S05]  /*0550*/  BRA `(.L_x_129) ;  /* 0x0000000000107947 */ /* 0x000fea0003800000 */
.L_x_128:
[----:B------:R-:W2:Y:S01]  /*0560*/  S2UR UR7, SR_CgaCtaId ;  /* 0x00000000000779c3 */ /* 0x000ea20000008800 */
[----:B------:R-:W-:Y:S02]  /*0570*/  UMOV UR6, 0x400 ;  /* 0x0000040000067882 */ /* 0x000fe40000000000 */
[----:B--2---:R-:W-:-:S09]  /*0580*/  ULEA UR6, UR7, UR6, 0x18 ;  /* 0x0000000607067291 */ /* 0x004fd2000f8ec0ff */
[----:B-1----:R3:W-:Y:S03]  /*0590*/  STS [UR6+0x7fc], R13 ;  /* 0x0007fc0dff007988 */ /* 0x0027e60008000806 */
.L_x_129:
[----:B------:R-:W-:Y:S05]  /*05a0*/  BSYNC.RECONVERGENT B0 ;  /* 0x0000000000007941 */ /* 0x000fea0003800200 */
.L_x_127:
[----:B------:R-:W-:Y:S01]  /*05b0*/  BAR.SYNC.DEFER_BLOCKING 0x0 ;  /* 0x0000000000007b1d */ /* 0x000fe20000010000 */
[----:B------:R-:W-:-:S05]  /*05c0*/  ISETP.NE.AND P1, PT, R4, RZ, PT ;  /* 0x000000ff0400720c */ /* 0x000fca0003f25270 */
[----:B------:R-:W-:Y:S08]  /*05d0*/  BSSY.RECONVERGENT B0, `(.L_x_130) ;  /* 0x0000014000007945 */ /* 0x000ff00003800200 */
[----:B------:R-:W-:Y:S05]  /*05e0*/  @!P1 BRA `(.L_x_131) ;  /* 0x0000000000389947 */ /* 0x000fea0003800000 */
[----:B------:R-:W-:-:S13]  /*05f0*/  ISETP.NE.AND P2, PT, R4, 0xff, PT ;  /* 0x000000ff0400780c */ /* 0x000fda0003f45270 */
[----:B--2---:R-:W2:Y:S01]  /*0600*/  @!P2 S2R R9, SR_CgaCtaId ;  /* 0x000000000009a919 */ /* 0x004ea20000008800 */
[----:B------:R-:W4:Y:S01]  /*0610*/  @!P2 LDC R15, c[0x0][0x390] ;  /* 0x0000e400ff0fab82 */ /* 0x000f220000000800 */
[----:B------:R-:W-:-:S04]  /*0620*/  @!P2 MOV R8, 0x400 ;  /* 0x000004000008a802 */ /* 0x000fc80000000f00 */
[----:B--2---:R-:W-:-:S05]  /*0630*/  @!P2 LEA R14, R9, R8, 0x18 ;  /* 0x00000008090ea211 */ /* 0x004fca00078ec0ff */
[----:B----4-:R-:W-:Y:S04]  /*0640*/  @!P2 STS [R14+0x3fc], R15 ;  /* 0x0003fc0f0e00a388 */ /* 0x010fe80000000800 */
[----:B------:R-:W2:Y:S04]  /*0650*/  @P2 LDS R10, [R0+0x400] ;  /* 0x00040000000a2984 */ /* 0x000ea80000000800 */
[----:B------:R-:W4:Y:S04]  /*0660*/  @P2 LDS R8, [R0+0x404] ;  /* 0x0004040000082984 */ /* 0x000f280000000800 */
[----:B------:R-:W5:Y:S01]  /*0670*/  @P2 LDS R11, [R0+0x3fc] ;  /* 0x0003fc00000b2984 */ /* 0x000f620000000800 */
[----:B--2---:R-:W-:-:S04]  /*0680*/  @P2 FMUL R10, R5, R10 ;  /* 0x0000000a050a2220 */ /* 0x004fc80000400000 */
[----:B----4-:R-:W-:-:S04]  /*0690*/  @P2 FFMA R9, R7, R8, R10 ;  /* 0x0000000807092223 */ /* 0x010fc8000000000a */
[----:B-----5:R-:W-:-:S05]  /*06a0*/  @P2 FFMA R9, R6, R11, R9 ;  /* 0x0000000b06092223 */ /* 0x020fca0000000009 */
[----:B------:R2:W-:Y:S01]  /*06b0*/  @P2 STS [R0], R9 ;  /* 0x0000000900002388 */ /* 0x0005e20000000800 */
[----:B------:R-:W-:Y:S05]  /*06c0*/  BRA `(.L_x_132) ;  /* 0x0000000000107947 */ /* 0x000fea0003800000 */
.L_x_131:
[----:B------:R-:W4:Y:S01]  /*06d0*/  S2UR UR7, SR_CgaCtaId ;  /* 0x00000000000779c3 */ /* 0x000f220000008800 */
[----:B------:R-:W-:Y:S02]  /*06e0*/  UMOV UR6, 0x400 ;  /* 0x0000040000067882 */ /* 0x000fe40000000000 */
[----:B----4-:R-:W-:-:S09]  /*06f0*/  ULEA UR6, UR7, UR6, 0x18 ;  /* 0x0000000607067291 */ /* 0x010fd2000f8ec0ff */
[----:B0-----:R4:W-:Y:S03]  /*0700*/  STS [UR6], R12 ;  /* 0x0000000cff007988 */ /* 0x0019e60008000806 */
.L_x_132:
[----:B------:R-:W-:Y:S05]  /*0710*/  BSYNC.RECONVERGENT B0 ;  /* 0x0000000000007941 */ /* 0x000fea0003800200 */
.L_x_130:
[----:B------:R-:W-:Y:S06]  /*0720*/  BAR.SYNC.DEFER_BLOCKING 0x0 ;  /* 0x0000000000007b1d */ /* 0x000fec0000010000 */
[----:B------:R-:W-:Y:S04]  /*0730*/  BSSY.RECONVERGENT B0, `(.L_x_133) ;  /* 0x0000014000007945 */ /* 0x000fe80003800200 */
[----:B------:R-:W-:Y:S05]  /*0740*/  @!P1 BRA `(.L_x_134) ;  /* 0x0000000000389947 */ /* 0x000fea0003800000 */
[----:B------:R-:W-:-:S13]  /*0750*/  ISETP.NE.AND P2, PT, R4, 0xff, PT ;  /* 0x000000ff0400780c */ /* 0x000fda0003f45270 */
[----:B--2---:R-:W2:Y:S01]  /*0760*/  @!P2 S2R R9, SR_CgaCtaId ;  /* 0x000000000009a919 */ /* 0x004ea20000008800 */
[----:B------:R-:W5:Y:S01]  /*0770*/  @!P2 LDC R15, c[0x0][0x390] ;  /* 0x0000e400ff0fab82 */ /* 0x000f620000000800 */
[----:B------:R-:W-:-:S04]  /*0780*/  @!P2 MOV R8, 0x400 ;  /* 0x000004000008a802 */ /* 0x000fc80000000f00 */
[----:B--2---:R-:W-:-:S05]  /*0790*/  @!P2 LEA R14, R9, R8, 0x18 ;  /* 0x00000008090ea211 */ /* 0x004fca00078ec0ff */
[----:B-----5:R-:W-:Y:S04]  /*07a0*/  @!P2 STS [R14+0x7fc], R15 ;  /* 0x0007fc0f0e00a388 */ /* 0x020fe80000000800 */
[----:B------:R-:W2:Y:S04]  /*07b0*/  @P2 LDS R10, [R0] ;  /* 0x00000000000a2984 */ /* 0x000ea80000000800 */
[----:B------:R-:W5:Y:S04]  /*07c0*/  @P2 LDS R8, [R0+0x4] ;  /* 0x0000040000082984 */ /* 0x000f680000000800 */
[----:B------:R-:W0:Y:S01]  /*07d0*/  @P2 LDS R11, [R0+-0x4] ;  /* 0xfffffc00000b2984 */ /* 0x000e220000000800 */
[----:B--2---:R-:W-:-:S04]  /*07e0*/  @P2 FMUL R10, R5, R10 ;  /* 0x0000000a050a2220 */ /* 0x004fc80000400000 */
[----:B-----5:R-:W-:-:S04]  /*07f0*/  @P2 FFMA R9, R7, R8, R10 ;  /* 0x0000000807092223 */ /* 0x020fc8000000000a */
[----:B0-----:R-:W-:-:S05]  /*0800*/  @P2 FFMA R9, R6, R11, R9 ;  /* 0x0000000b06092223 */ /* 0x001fca0000000009 */
[----:B------:R0:W-:Y:S01]  /*0810*/  @P2 STS [R0+0x400], R9 ;  /* 0x0004000900002388 */ /* 0x0001e20000000800 */
[----:B------:R-:W-:Y:S05]  /*0820*/  BRA `(.L_x_135) ;  /* 0x0000000000107947 */ /* 0x000fea0003800000 */
.L_x_134:
[----:B------:R-:W5:Y:S01]  /*0830*/  S2UR UR7, SR_CgaCtaId ;  /* 0x00000000000779c3 */ /* 0x000f620000008800 */
[----:B------:R-:W-:Y:S02]  /*0840*/  UMOV UR6, 0x400 ;  /* 0x0000040000067882 */ /* 0x000fe40000000000 */
[----:B-----5:R-:W-:-:S09]  /*0850*/  ULEA UR6, UR7, UR6, 0x18 ;  /* 0x0000000607067291 */ /* 0x020fd2000f8ec0ff */
[----:B0-----:R0:W-:Y:S03]  /*0860*/  STS [UR6+0x400], R12 ;  /* 0x0004000cff007988 */ /* 0x0011e60008000806 */
.L_x_135:
[----:B------:R-:W-:Y:S05]  /*0870*/  BSYNC.RECONVERGENT B0 ;  /* 0x0000000000007941 */ /* 0x000fea0003800200 */
.L_x_133:
[----:B------:R-:W-:Y:S06]  /*0880*/  BAR.SYNC.DEFER_BLOCKING 0x0 ;  /* 0x0000000000007b1d */ /* 0x000fec0000010000 */
[----:B------:R-:W-:Y:S04]  /*0890*/  BSSY.RECONVERGENT B0, `(.L_x_136) ;  /* 0x0000014000007945 */ /* 0x000fe80003800200 */
[----:B------:R-:W-:Y:S05]  /*08a0*/  @!P1 BRA `(.L_x_137) ;  /* 0x0000000000389947 */ /* 0x000fea0003800000 */
[----:B------:R-:W-:-:S13]  /*08b0*/  ISETP.NE.AND P1, PT, R4, 0xff, PT ;  /* 0x000000ff0400780c */ /* 0x000fda0003f25270 */
[----:B0-2---:R-:W0:Y:S01]  /*08c0*/  @!P1 S2R R9, SR_CgaCtaId ;  /* 0x0000000000099919 */ /* 0x005e220000008800 */
[----:B------:R-:W2:Y:S01]  /*08d0*/  @!P1 LDC R15, c[0x0][0x390] ;  /* 0x0000e400ff0f9b82 */ /* 0x000ea20000000800 */
[----:B------:R-:W-:-:S04]  /*08e0*/  @!P1 MOV R8, 0x400 ;  /* 0x0000040000089802 */ /* 0x000fc80000000f00 */
[----:B0-----:R-:W-:-:S05]  /*08f0*/  @!P1 LEA R14, R9, R8, 0x18 ;  /* 0x00000008090e9211 */ /* 0x001fca00078ec0ff */
[----:B--2---:R-:W-:Y:S04]  /*0900*/  @!P1 STS [R14+0x3fc], R15 ;  /* 0x0003fc0f0e009388 */ /* 0x004fe80000000800 */
[----:B------:R-:W0:Y:S04]  /*0910*/  @P1 LDS R10, [R0+0x400] ;  /* 0x00040000000a1984 */ /* 0x000e280000000800 */
[----:B------:R-:W2:Y:S04]  /*0920*/  @P1 LDS R8, [R0+0x404] ;  /* 0x0004040000081984 */ /* 0x000ea80000000800 */
[----:B------:R-:W5:Y:S01]  /*0930*/  @P1 LDS R11, [R0+0x3fc] ;  /* 0x0003fc00000b1984 */ /* 0x000f620000000800 */
[----:B0-----:R-:W-:-:S04]  /*0940*/  @P1 FMUL R10, R5, R10 ;  /* 0x0000000a050a1220 */ /* 0x001fc80000400000 */
[----:B--2---:R-:W-:-:S04]  /*0950*/  @P1 FFMA R9, R7, R8, R10 ;  /* 0x0000000807091223 */ /* 0x004fc8000000000a */
[----:B-----5:R-:W-:-:S05]  /*0960*/  @P1 FFMA R9, R6, R11, R9 ;  /* 0x0000000b06091223 */ /* 0x020fca0000000009 */
[----:B------:R0:W-:Y:S01]  /*0970*/  @P1 STS [R0], R9 ;  /* 0x0000000900001388 */ /* 0x0001e20000000800 */
[----:B------:R-:W-:Y:S05]  /*0980*/  BRA `(.L_x_138) ;  /* 0x0000000000107947 */ /* 0x000fea0003800000 */
.L_x_137:
[----:B------:R-:W5:Y:S01]  /*0990*/  S2UR UR7, SR_CgaCtaId ;  /* 0x00000000000779c3 */ /* 0x000f620000008800 */
[----:B------:R-:W-:Y:S02]  /*09a0*/  UMOV UR6, 0x400 ;  /* 0x0000040000067882 */ /* 0x000fe40000000000 */
[----:B-----5:R-:W-:-:S09]  /*09b0*/  ULEA UR6, UR7, UR6, 0x18 ;  /* 0x0000000607067291 */ /* 0x020fd2000f8ec0ff */
[----:B------:R0:W-:Y:S03]  /*09c0*/  STS [UR6], R12 ;  /* 0x0000000cff007988 */ /* 0x0001e60008000806 */
.L_x_138:
[----:B------:R-:W-:Y:S05]  /*09d0*/  BSYNC.RECONVERGENT B0 ;  /* 0x0000000000007941 */ /* 0x000fea0003800200 */
.L_x_136:
[----:B------:R-:W-:Y:S01]  /*09e0*/  BAR.SYNC.DEFER_BLOCKING 0x0 ;  /* 0x0000000000007b1d */ /* 0x000fe20000010000 */
[----:B------:R-:W-:-:S05]  /*09f0*/  UIADD3 UR4, UPT, UPT, UR4, 0x4, URZ ;  /* 0x0000000404047890 */ /* 0x000fca000fffe0ff */
[----:B------:R-:W-:Y:S07]  /*0a00*/  BRA.U UP0, `(.L_x_139) ;  /* 0xfffffff9008c7547 */ /* 0x000fee000b83ffff */
[----:B------:R-:W-:-:S12]  /*0a10*/  UIADD3 UR4, UPT, UPT, UR4, 0x1, URZ ;  /* 0x0000000104047890 */ /* 0x000fd8000fffe0ff */
.L_x_126:
[----:B------:R-:W-:-:S09]  /*0a20*/  UISETP.NE.AND UP0, UPT, UR8, URZ, UPT ;  /* 0x000000ff0800728c */ /* 0x000fd2000bf05270 */
[----:B------:R-:W-:Y:S05]  /*0a30*/  BRA.U !UP0, `(.L_x_125) ;  /* 0x0000000108e07547 */ /* 0x000fea000b800000 */
[----:B------:R-:W0:Y:S01]  /*0a40*/  LDC R14, c[0x0][0x38c] ;  /* 0x0000e300ff0e7b82 */ /* 0x000e220000000800 */
[----:B------:R-:W-:-:S12]  /*0a50*/  UIADD3 UR7, UPT, UPT, -UR8, URZ, URZ ;  /* 0x000000ff08077290 */ /* 0x000fd8000fffe1ff */
.L_x_148:
[----:B------:R-:W-:Y:S02]  /*0a60*/  ULOP3.LUT UR5, UR4, 0x1, URZ, 0xc0, !UPT ;  /* 0x0000000104057892 */ /* 0x000fe4000f8ec0ff */
[----:B------:R-:W-:Y:S02]  /*0a70*/  UIADD3 UR7, UPT, UPT, UR7, 0x1, URZ ;  /* 0x0000000107077890 */ /* 0x000fe4000fffe0ff */
[----:B------:R-:W-:Y:S02]  /*0a80*/  UISETP.NE.U32.AND UP0, UPT, UR5, 0x1, UPT ;  /* 0x000000010500788c */ /* 0x000fe4000bf05070 */
[----:B------:R-:W-:-:S07]  /*0a90*/  UISETP.NE.AND UP1, UPT, UR7, URZ, UPT ;  /* 0x000000ff0700728c */ /* 0x000fce000bf25270 */
[----:B------:R-:W-:Y:S05]  /*0aa0*/  BRA.U UP0, `(.L_x_140) ;  /* 0x0000000100607547 */ /* 0x000fea000b800000 */
[----:B------:R-:W-:Y:S01]  /*0ab0*/  ISETP.NE.AND P0, PT, R4, RZ, PT ;  /* 0x000000ff0400720c */ /* 0x000fe20003f05270 */
[----:B------:R-:W-:-:S12]  /*0ac0*/  BSSY.RECONVERGENT B0, `(.L_x_141) ;  /* 0x0000014000007945 */ /* 0x000fd80003800200 */
[----:B------:R-:W-:Y:S05]  /*0ad0*/  @!P0 BRA `(.L_x_142) ;  /* 0x0000000000388947 */ /* 0x000fea0003800000 */
[----:B------:R-:W-:-:S13]  /*0ae0*/  ISETP.NE.AND P0, PT, R4, 0xff, PT ;  /* 0x000000ff0400780c */ /* 0x000fda0003f05270 */
[----:B0-2---:R-:W4:Y:S01]  /*0af0*/  @!P0 S2R R9, SR_CgaCtaId ;  /* 0x0000000000098919 */ /* 0x005f220000008800 */
[----:B-1-3--:R-:W0:Y:S01]  /*0b00*/  @!P0 LDC R13, c[0x0][0x390] ;  /* 0x0000e400ff0d8b82 */ /* 0x00ae220000000800 */
[----:B------:R-:W-:-:S04]  /*0b10*/  @!P0 MOV R8, 0x400 ;  /* 0x0000040000088802 */ /* 0x000fc80000000f00 */
[----:B----4-:R-:W-:-:S05]  /*0b20*/  @!P0 LEA R12, R9, R8, 0x18 ;  /* 0x00000008090c8211 */ /* 0x010fca00078ec0ff */
[----:B0-----:R-:W-:Y:S04]  /*0b30*/  @!P0 STS [R12+0x7fc], R13 ;  /* 0x0007fc0d0c008388 */ /* 0x001fe80000000800 */
[----:B------:R-:W0:Y:S04]  /*0b40*/  @P0 LDS R10, [R0] ;  /* 0x00000000000a0984 */ /* 0x000e280000000800 */
[----:B------:R-:W1:Y:S04]  /*0b50*/  @P0 LDS R8, [R0+0x4] ;  /* 0x0000040000080984 */ /* 0x000e680000000800 */
[----:B------:R-:W2:Y:S01]  /*0b60*/  @P0 LDS R11, [R0+-0x4] ;  /* 0xfffffc00000b0984 */ /* 0x000ea20000000800 */
[----:B0-----:R-:W-:-:S04]  /*0b70*/  @P0 FMUL R10, R5, R10 ;  /* 0x0000000a050a0220 */ /* 0x001fc80000400000 */
[----:B-1----:R-:W-:-:S04]  /*0b80*/  @P0 FFMA R9, R7, R8, R10 ;  /* 0x0000000807090223 */ /* 0x002fc8000000000a */
[----:B--2---:R-:W-:-:S05]  /*0b90*/  @P0 FFMA R9, R6, R11, R9 ;  /* 0x0000000b06090223 */ /* 0x004fca0000000009 */
[----:B------:R0:W-:Y:S01]  /*0ba0*/  @P0 STS [R0+0x400], R9 ;  /* 0x0004000900000388 */ /* 0x0001e20000000800 */
[----:B------:R-:W-:Y:S05]  /*0bb0*/  BRA `(.L_x_143) ;  /* 0x0000000000107947 */ /* 0x000fea0003800000 */
.L_x_142:
[----:B------:R-:W5:Y:S01]  /*0bc0*/  S2UR UR6, SR_CgaCtaId ;  /* 0x00000000000679c3 */ /* 0x000f620000008800 */
[----:B------:R-:W-:Y:S02]  /*0bd0*/  UMOV UR5, 0x400 ;  /* 0x0000040000057882 */ /* 0x000fe40000000000 */
[----:B-----5:R-:W-:-:S09]  /*0be0*/  ULEA UR5, UR6, UR5, 0x18 ;  /* 0x0000000506057291 */ /* 0x020fd2000f8ec0ff */
[----:B0-----:R0:W-:Y:S03]  /*0bf0*/  STS [UR5+0x400], R14 ;  /* 0x0004000eff007988 */ /* 0x0011e60008000805 */
.L_x_143:
[----:B------:R-:W-:Y:S05]  /*0c00*/  BSYNC.RECONVERGENT B0 ;  /* 0x0000000000007941 */ /* 0x000fea0003800200 */
.L_x_141:
[----:B------:R-:W-:Y:S06]  /*0c10*/  BAR.SYNC.DEFER_BLOCKING 0x0 ;  /* 0x0000000000007b1d */ /* 0x000fec0000010000 */
[----:B------:R-:W-:Y:S05]  /*0c20*/  BRA `(.L_x_144) ;  /* 0x00000000005c7947 */ /* 0x000fea0003800000 */
.L_x_140:
        /* <DEDUP_REMOVED lines=9> */
[----:B------:R-:W0:Y:S04]  /*0cc0*/  @P0 LDS R10, [R0+0x400] ;  /* 0x00040000000a0984 */ /* 0x000e280000000800 */
[----:B------:R-:W1:Y:S04]  /*0cd0*/  @P0 LDS R8, [R0+0x404] ;  /* 0x0004040000080984 */ /* 0x000e680000000800 */
[----:B------:R-:W2:Y:S01]  /*0ce0*/  @P0 LDS R11, [R0+0x3fc] ;  /* 0x0003fc00000b0984 */ /* 0x000ea20000000800 */
[----:B0-----:R-:W-:-:S04]  /*0cf0*/  @P0 FMUL R10, R5, R10 ;  /* 0x0000000a050a0220 */ /* 0x001fc80000400000 */
[----:B-1----:R-:W-:-:S04]  /*0d00*/  @P0 FFMA R9, R7, R8, R10 ;  /* 0x0000000807090223 */ /* 0x002fc8000000000a */
[----:B--2---:R-:W-:-:S05]  /*0d10*/  @P0 FFMA R9, R6, R11, R9 ;  /* 0x0000000b06090223 */ /* 0x004fca0000000009 */
[----:B------:R0:W-:Y:S01]  /*0d20*/  @P0 STS [R0], R9 ;  /* 0x0000000900000388 */ /* 0x0001e20000000800 */
[----:B------:R-:W-:Y:S05]  /*0d30*/  BRA `(.L_x_147) ;  /* 0x0000000000107947 */ /* 0x000fea0003800000 */
.L_x_146:
[----:B------:R-:W5:Y:S01]  /*0d40*/  S2UR UR6, SR_CgaCtaId ;  /* 0x00000000000679c3 */ /* 0x000f620000008800 */
[----:B------:R-:W-:Y:S02]  /*0d50*/  UMOV UR5, 0x400 ;  /* 0x0000040000057882 */ /* 0x000fe40000000000 */
[----:B-----5:R-:W-:-:S09]  /*0d60*/  ULEA UR5, UR6, UR5, 0x18 ;  /* 0x0000000506057291 */ /* 0x020fd2000f8ec0ff */
[----:B0-----:R0:W-:Y:S03]  /*0d70*/  STS [UR5], R14 ;  /* 0x0000000eff007988 */ /* 0x0011e60008000805 */
.L_x_147:
[----:B------:R-:W-:Y:S05]  /*0d80*/  BSYNC.RECONVERGENT B0 ;  /* 0x0000000000007941 */ /* 0x000fea0003800200 */
.L_x_145:
[----:B------:R-:W-:Y:S06]  /*0d90*/  BAR.SYNC.DEFER_BLOCKING 0x0 ;  /* 0x0000000000007b1d */ /* 0x000fec0000010000 */
.L_x_144:
[----:B------:R-:W-:Y:S01]  /*0da0*/  UIADD3 UR4, UPT, UPT, UR4, 0x1, URZ ;  /* 0x0000000104047890 */ /* 0x000fe2000fffe0ff */
[----:B------:R-:W-:Y:S11]  /*0db0*/  BRA.U UP1, `(.L_x_148) ;  /* 0xfffffffd01287547 */ /* 0x000ff6000b83ffff */
.L_x_125:
[----:B------:R-:W5:Y:S02]  /*0dc0*/  LDC R4, c[0x0][0x398] ;  /* 0x0000e600ff047b82 */ /* 0x000f640000000800 */
[----:B-----5:R-:W-:-:S04]  /*0dd0*/  LOP3.LUT R4, R4, 0x1, RZ, 0xc0, !PT ;  /* 0x0000000104047812 */ /* 0x020fc800078ec0ff */
[----:B------:R-:W-:-:S13]  /*0de0*/  ISETP.NE.U32.AND P0, PT, R4, 0x1, PT ;  /* 0x000000010400780c */ /* 0x000fda0003f05070 */
[----:B------:R-:W-:Y:S04]  /*0df0*/  @!P0 LDS R5, [R0+0x400] ;  /* 0x0004000000058984 */ /* 0x000fe80000000800 */
[----:B------:R-:W5:Y:S04]  /*0e00*/  @P0 LDS R5, [R0] ;  /* 0x0000000000050984 */ /* 0x000f680000000800 */
[----:B-----5:R-:W-:Y:S01]  /*0e10*/  STG.E desc[UR10][R2.64], R5 ;  /* 0x0000000502007986 */ /* 0x020fe2000c10190a */
[----:B------:R-:W-:Y:S05]  /*0e20*/  EXIT ;  /* 0x000000000000794d */ /* 0x000fea0003800000 */
        .weak           $__internal_3_$__cuda_sm3x_div_rn_noftz_f32_slowpath
        .type           $__internal_3_$__cuda_sm3x_div_rn_noftz_f32_slowpath,@function
        .size           $__internal_3_$__cuda_sm3x_div_rn_noftz_f32_slowpath,(.L_x_175 - $__internal_3_$__cuda_sm3x_div_rn_noftz_f32_slowpath)
$__internal_3_$__cuda_sm3x_div_rn_noftz_f32_slowpath:
[----:B------:R-:W-:Y:S02]  /*0e30*/  SHF.R.U32.HI R9, RZ, 0x17, R3 ;  /* 0x00000017ff097819 */ /* 0x000fe40000011603 */
[----:B------:R-:W-:Y:S02]  /*0e40*/  SHF.R.U32.HI R8, RZ, 0x17, R0 ;  /* 0x00000017ff087819 */ /* 0x000fe40000011600 */
[----:B------:R-:W-:Y:S02]  /*0e50*/  LOP3.LUT R14, R9, 0xff, RZ, 0xc0, !PT ;  /* 0x000000ff090e7812 */ /* 0x000fe400078ec0ff */
[----:B------:R-:W-:-:S03]  /*0e60*/  LOP3.LUT R12, R8, 0xff, RZ, 0xc0, !PT ;  /* 0x000000ff080c7812 */ /* 0x000fc600078ec0ff */
[----:B------:R-:W-:Y:S02]  /*0e70*/  VIADD R10, R14, 0xffffffff ;  /* 0xffffffff0e0a7836 */ /* 0x000fe40000000000 */
[----:B------:R-:W-:-:S03]  /*0e80*/  VIADD R9, R12, 0xffffffff ;  /* 0xffffffff0c097836 */ /* 0x000fc60000000000 */
        /* <DEDUP_REMOVED lines=10> */
[C---:B------:R-:W-:Y:S02]  /*0f30*/  FSETP.NEU.FTZ.AND P2, PT, |R0|.reuse, +INF , PT ;  /* 0x7f8000000000780b */ /* 0x040fe40003f5d200 */
        /* <DEDUP_REMOVED lines=11> */
[----:B------:R-:W-:Y:S02]  /*0ff0*/  @P0 IMAD.MOV.U32 R8, RZ, RZ, RZ ;  /* 0x000000ffff080224 */ /* 0x000fe400078e00ff */
[----:B------:R-:W-:Y:S01]  /*1000*/  @!P0 FFMA R0, R0, 1.84467440737095516160e+19, RZ ;  /* 0x5f80000000008823 */ /* 0x000fe200000000ff */
[----:B------:R-:W-:Y:S02]  /*1010*/  @!P0 IMAD.MOV.U32 R8, RZ, RZ, -0x40 ;  /* 0xffffffc0ff088424 */ /* 0x000fe400078e00ff */
[----:B------:R-:W-:Y:S02]  /*1020*/  @!P1 FFMA R3, R3, 1.84467440737095516160e+19, RZ ;  /* 0x5f80000003039823 */ /* 0x000fe400000000ff */
[----:B------:R-:W-:-:S07]  /*1030*/  @!P1 VIADD R8, R8, 0x40 ;  /* 0x0000004008089836 */ /* 0x000fce0000000000 */
.L_x_149:
[----:B------:R-:W-:-:S05]  /*1040*/  LEA R10, R14, 0xc0800000, 0x17 ;  /* 0xc08000000e0a7811 */ /* 0x000fca00078eb8ff */
[----:B------:R-:W-:Y:S01]  /*1050*/  IMAD.IADD R10, R3, 0x1, -R10 ;  /* 0x00000001030a7824 */ /* 0x000fe200078e0a0a */
[----:B------:R-:W-:-:S03]  /*1060*/  IADD3 R3, PT, PT, R12, -0x7f, RZ ;  /* 0xffffff810c037810 */ /* 0x000fc60007ffe0ff */
[----:B------:R-:W0:Y:S01]  /*1070*/  MUFU.RCP R9, R10 ;  /* 0x0000000a00097308 */ /* 0x000e220000001000 */
[----:B------:R-:W-:Y:S01]  /*1080*/  FADD.FTZ R11, -R10, -RZ ;  /* 0x800000ff0a0b7221 */ /* 0x000fe20000010100 */
[----:B------:R-:W-:-:S03]  /*1090*/  IMAD R0, R3, -0x800000, R0 ;  /* 0xff80000003007824 */ /* 0x000fc600078e0200 */
[----:B0-----:R-:W-:-:S04]  /*10a0*/  FFMA R12, R9, R11, 1 ;  /* 0x3f800000090c7423 */ /* 0x001fc8000000000b */
[----:B------:R-:W-:-:S04]  /*10b0*/  FFMA R16, R9, R12, R9 ;  /* 0x0000000c09107223 */ /* 0x000fc80000000009 */
[----:B------:R-:W-:-:S04]  /*10c0*/  FFMA R9, R0, R16, RZ ;  /* 0x0000001000097223 */ /* 0x000fc800000000ff */
[----:B------:R-:W-:-:S04]  /*10d0*/  FFMA R12, R11, R9, R0 ;  /* 0x000000090b0c7223 */ /* 0x000fc80000000000 */
[----:B------:R-:W-:Y:S01]  /*10e0*/  FFMA R13, R16, R12, R9 ;  /* 0x0000000c100d7223 */ /* 0x000fe20000000009 */
[----:B------:R-:W-:-:S03]  /*10f0*/  IADD3 R9, PT, PT, R3, 0x7f, -R14 ;  /* 0x0000007f03097810 */ /* 0x000fc60007ffe80e */
[----:B------:R-:W-:Y:S02]  /*1100*/  FFMA R12, R11, R13, R0 ;  /* 0x0000000d0b0c7223 */ /* 0x000fe40000000000 */
[----:B------:R-:W-:Y:S02]  /*1110*/  IMAD.IADD R9, R9, 0x1, R8 ;  /* 0x0000000109097824 */ /* 0x000fe400078e0208 */
[----:B------:R-:W-:-:S05]  /*1120*/  FFMA R0, R16, R12, R13 ;  /* 0x0000000c10007223 */ /* 0x000fca000000000d */
[----:B------:R-:W-:-:S04]  /*1130*/  SHF.R.U32.HI R3, RZ, 0x17, R0 ;  /* 0x00000017ff037819 */ /* 0x000fc80000011600 */
[----:B------:R-:W-:-:S05]  /*1140*/  LOP3.LUT R3, R3, 0xff, RZ, 0xc0, !PT ;  /* 0x000000ff03037812 */ /* 0x000fca00078ec0ff */
[----:B------:R-:W-:-:S04]  /*1150*/  IMAD.IADD R11, R3, 0x1, R9 ;  /* 0x00000001030b7824 */ /* 0x000fc800078e0209 */
[----:B------:R-:W-:-:S05]  /*1160*/  VIADD R3, R11, 0xffffffff ;  /* 0xffffffff0b037836 */ /* 0x000fca0000000000 */
        /* <DEDUP_REMOVED lines=9> */
[CCC-:B------:R-:W-:Y:S01]  /*1200*/  FFMA.RZ R3, R16.reuse, R12.reuse, R13.reuse ;  /* 0x0000000c10037223 */ /* 0x1c0fe2000000c00d */
[C---:B------:R-:W-:Y:S02]  /*1210*/  VIADD R10, R11.reuse, 0x20 ;  /* 0x000000200b0a7836 */ /* 0x040fe40000000000 */
[CCC-:B------:R-:W-:Y:S01]  /*1220*/  FFMA.RM R8, R16.reuse, R12.reuse, R13.reuse ;  /* 0x0000000c10087223 */ /* 0x1c0fe2000000400d */
[----:B------:R-:W-:Y:S02]  /*1230*/  ISETP.NE.AND P2, PT, R11, RZ, PT ;  /* 0x000000ff0b00720c */ /* 0x000fe40003f45270 */
[----:B------:R-:W-:Y:S01]  /*1240*/  LOP3.LUT R9, R3, 0x7fffff, RZ, 0xc0, !PT ;  /* 0x007fffff03097812 */ /* 0x000fe200078ec0ff */
[----:B------:R-:W-:Y:S01]  /*1250*/  FFMA.RP R3, R16, R12, R13 ;  /* 0x0000000c10037223 */ /* 0x000fe2000000800d */
[----:B------:R-:W-:Y:S01]  /*1260*/  ISETP.NE.AND P1, PT, R11, RZ, PT ;  /* 0x000000ff0b00720c */ /* 0x000fe20003f25270 */
[----:B------:R-:W-:Y:S01]  /*1270*/  IMAD.MOV R11, RZ, RZ, -R11 ;  /* 0x000000ffff0b7224 */ /* 0x000fe200078e0a0b */
[----:B------:R-:W-:-:S02]  /*1280*/  LOP3.LUT R9, R9, 0x800000, RZ, 0xfc, !PT ;  /* 0x0080000009097812 */ /* 0x000fc400078efcff */
[----:B------:R-:W-:Y:S02]  /*1290*/  FSETP.NEU.FTZ.AND P0, PT, R3, R8, PT ;  /* 0x000000080300720b */ /* 0x000fe40003f1d000 */
[----:B------:R-:W-:Y:S02]  /*12a0*/  SHF.L.U32 R10, R9, R10, RZ ;  /* 0x0000000a090a7219 */ /* 0x000fe400000006ff */
[----:B------:R-:W-:Y:S02]  /*12b0*/  SEL R8, R11, RZ, P2 ;  /* 0x000000ff0b087207 */ /* 0x000fe40001000000 */
[----:B------:R-:W-:Y:S02]  /*12c0*/  ISETP.NE.AND P1, PT, R10, RZ, P1 ;  /* 0x000000ff0a00720c */ /* 0x000fe40000f25270 */
[----:B------:R-:W-:Y:S02]  /*12d0*/  SHF.R.U32.HI R8, RZ, R8, R9 ;  /* 0x00000008ff087219 */ /* 0x000fe40000011609 */
[----:B------:R-:W-:-:S02]  /*12e0*/  PLOP3.LUT P0, PT, P0, P1, PT, 0xf8, 0x8f ;  /* 0x00000000008f781c */ /* 0x000fc40000703f70 */
[----:B------:R-:W-:Y:S02]  /*12f0*/  SHF.R.U32.HI R10, RZ, 0x1, R8 ;  /* 0x00000001ff0a7819 */ /* 0x000fe40000011608 */
[----:B------:R-:W-:-:S04]  /*1300*/  SEL R3, RZ, 0x1, !P0 ;  /* 0x00000001ff037807 */ /* 0x000fc80004000000 */
[----:B------:R-:W-:-:S04]  /*1310*/  LOP3.LUT R3, R3, 0x1, R10, 0xf8, !PT ;  /* 0x0000000103037812 */ /* 0x000fc800078ef80a */
[----:B------:R-:W-:-:S04]  /*1320*/  LOP3.LUT R3, R3, R8, RZ, 0xc0, !PT ;  /* 0x0000000803037212 */ /* 0x000fc800078ec0ff */
[----:B------:R-:W-:-:S04]  /*1330*/  IADD3 R3, PT, PT, R10, R3, RZ ;  /* 0x000000030a037210 */ /* 0x000fc80007ffe0ff */
[----:B------:R-:W-:Y:S01]  /*1340*/  LOP3.LUT R0, R3, R0, RZ, 0xfc, !PT ;  /* 0x0000000003007212 */ /* 0x000fe200078efcff */
[----:B------:R-:W-:Y:S06]  /*1350*/  BRA `(.L_x_156) ;  /* 0x0000000000347947 */ /* 0x000fec0003800000 */
.L_x_155:
[----:B------:R-:W-:-:S04]  /*1360*/  LOP3.LUT R0, R0, 0x80000000, RZ, 0xc0, !PT ;  /* 0x8000000000007812 */ /* 0x000fc800078ec0ff */
[----:B------:R-:W-:Y:S01]  /*1370*/  LOP3.LUT R0, R0, 0x7f800000, RZ, 0xfc, !PT ;  /* 0x7f80000000007812 */ /* 0x000fe200078efcff */
[----:B------:R-:W-:Y:S06]  /*1380*/  BRA `(.L_x_156) ;  /* 0x0000000000287947 */ /* 0x000fec0003800000 */
.L_x_154:
[----:B------:R-:W-:Y:S01]  /*1390*/  IMAD R0, R9, 0x800000, R0 ;  /* 0x0080000009007824 */ /* 0x000fe200078e0200 */
[----:B------:R-:W-:Y:S06]  /*13a0*/  BRA `(.L_x_156) ;  /* 0x0000000000207947 */ /* 0x000fec0003800000 */
.L_x_153:
[----:B------:R-:W-:-:S04]  /*13b0*/  LOP3.LUT R0, R3, 0x80000000, R0, 0x48, !PT ;  /* 0x8000000003007812 */ /* 0x000fc800078e4800 */
[----:B------:R-:W-:Y:S01]  /*13c0*/  LOP3.LUT R0, R0, 0x7f800000, RZ, 0xfc, !PT ;  /* 0x7f80000000007812 */ /* 0x000fe200078efcff */
[----:B------:R-:W-:Y:S06]  /*13d0*/  BRA `(.L_x_156) ;  /* 0x0000000000147947 */ /* 0x000fec0003800000 */
.L_x_152:
[----:B------:R-:W-:Y:S01]  /*13e0*/  LOP3.LUT R0, R3, 0x80000000, R0, 0x48, !PT ;  /* 0x8000000003007812 */ /* 0x000fe200078e4800 */
[----:B------:R-:W-:Y:S06]  /*13f0*/  BRA `(.L_x_156) ;  /* 0x00000000000c7947 */ /* 0x000fec0003800000 */
.L_x_151:
[----:B------:R-:W0:Y:S01]  /*1400*/  MUFU.RSQ R0, -QNAN ;  /* 0xffc0000000007908 */ /* 0x000e220000001400 */
[----:B------:R-:W-:Y:S05]  /*1410*/  BRA `(.L_x_156) ;  /* 0x0000000000047947 */ /* 0x000fea0003800000 */
.L_x_150:
[----:B------:R-:W-:-:S07]  /*1420*/  FADD.FTZ R0, R0, R3 ;  /* 0x0000000300007221 */ /* 0x000fce0000010000 */
.L_x_156:
[----:B------:R-:W-:Y:S02]  /*1430*/  IMAD.MOV.U32 R8, RZ, RZ, R6 ;  /* 0x000000ffff087224 */ /* 0x000fe400078e0006 */
[----:B------:R-:W-:-:S04]  /*1440*/  IMAD.MOV.U32 R9, RZ, RZ, 0x0 ;  /* 0x00000000ff097424 */ /* 0x000fc800078e00ff */
[----:B0-----:R-:W-:Y:S05]  /*1450*/  RET.REL.NODEC R8 `(_Z11PDE_diff_k2ffffffiPA64_A256_f) ;  /* 0xffffffe808e87950 */ /* 0x001fea0003c3ffff */
.L_x_157:
        /* <DEDUP_REMOVED lines=10> */
.L_x_175:


//--------------------- .text._Z11PDE_diff_k1ffffffPA64_A256_f --------------------------
	.section	.text._Z11PDE_diff_k1ffffffPA64_A256_f,"ax",@progbits
	.align	128
        .global         _Z11PDE_diff_k1ffffffPA64_A256_f
        .type           _Z11PDE_diff_k1ffffffPA64_A256_f,@function
        .size           _Z11PDE_diff_k1ffffffPA64_A256_f,(.L_x_176 - _Z11PDE_diff_k1ffffffPA64_A256_f)
        .other          _Z11PDE_diff_k1ffffffPA64_A256_f,@"STO_CUDA_ENTRY STV_DEFAULT"
_Z11PDE_diff_k1ffffffPA64_A256_f:
.text._Z11PDE_diff_k1ffffffPA64_A256_f:
        /* <DEDUP_REMOVED lines=20> */
[----:B------:R-:W-:Y:S01]  /*0140*/  IMAD.MOV.U32 R3, RZ, RZ, R5 ;  /* 0x000000ffff037224 */ /* 0x000fe200078e0005 */
[----:B------:R-:W-:-:S07]  /*0150*/  MOV R6, 0x170 ;  /* 0x0000017000067802 */ /* 0x000fce0000000f00 */
[----:B------:R-:W-:Y:S05]  /*0160*/  CALL.REL.NOINC `($__internal_4_$__cuda_sm3x_div_rn_noftz_f32_slowpath) ;  /* 0x0000000000e47944 */ /* 0x000fea0003c00000 */
[----:B------:R-:W-:-:S07]  /*0170*/  IMAD.MOV.U32 R4, RZ, RZ, R0 ;  /* 0x000000ffff047224 */ /* 0x000fce00078e0000 */
.L_x_158:
        /* <DEDUP_REMOVED lines=12> */
[----:B------:R-:W0:Y:S01]  /*0240*/  LDC R3, c[0x0][0x384] ;  /* 0x0000e100ff037b82 */ /* 0x000e220000000800 */
[----:B------:R-:W-:-:S07]  /*0250*/  MOV R6, 0x270 ;  /* 0x0000027000067802 */ /* 0x000fce0000000f00 */
[----:B0-----:R-:W-:Y:S05]  /*0260*/  CALL.REL.NOINC `($__internal_4_$__cuda_sm3x_div_rn_noftz_f32_slowpath) ;  /* 0x0000000000a47944 */ /* 0x001fea0003c00000 */
[----:B------:R-:W-:-:S07]  /*0270*/  IMAD.MOV.U32 R9, RZ, RZ, R0 ;  /* 0x000000ffff097224 */ /* 0x000fce00078e0000 */
.L_x_159:
[----:B------:R-:W0:Y:S02]  /*0280*/  LDC.64 R6, c[0x0][0x398] ;  /* 0x0000e600ff067b82 */ /* 0x000e240000000a00 */
[----:B0-----:R-:W-:-:S04]  /*0290*/  IMAD.WIDE.U32 R2, R2, 0x400, R6 ;  /* 0x0000040002027825 */ /* 0x001fc800078e0006 */
[----:B------:R-:W-:-:S05]  /*02a0*/  IMAD.WIDE.U32 R2, R5, 0x4, R2 ;  /* 0x0000000405027825 */ /* 0x000fca00078e0002 */
[----:B------:R-:W2:Y:S01]  /*02b0*/  LDG.E R0, desc[UR8][R2.64] ;  /* 0x0000000802007981 */ /* 0x000ea2000c1e1900 */
[----:B------:R-:W0:Y:S01]  /*02c0*/  S2UR UR5, SR_CgaCtaId ;  /* 0x00000000000579c3 */ /* 0x000e220000008800 */
[----:B------:R-:W-:Y:S01]  /*02d0*/  UMOV UR4, 0x400 ;  /* 0x0000040000047882 */ /* 0x000fe20000000000 */
[----:B------:R-:W-:Y:S01]  /*02e0*/  ISETP.NE.AND P0, PT, R5, 0xff, PT ;  /* 0x000000ff0500780c */ /* 0x000fe20003f05270 */
[----:B------:R-:W-:Y:S01]  /*02f0*/  BSSY.RECONVERGENT B0, `(.L_x_160) ;  /* 0x000001c000007945 */ /* 0x000fe20003800200 */
[----:B0-----:R-:W-:Y:S02]  /*0300*/  ULEA UR6, UR5, UR4, 0x18 ;  /* 0x0000000405067291 */ /* 0x001fe4000f8ec0ff */
[----:B------:R-:W-:-:S04]  /*0310*/  UIADD3 UR4, UPT, UPT, UR4, 0x400, URZ ;  /* 0x0000040004047890 */ /* 0x000fc8000fffe0ff */
[----:B------:R-:W-:Y:S01]  /*0320*/  LEA R7, R5, UR6, 0x2 ;  /* 0x0000000605077c11 */ /* 0x000fe2000f8e10ff */
[----:B------:R-:W-:-:S06]  /*0330*/  ULEA UR4, UR5, UR4, 0x18 ;  /* 0x0000000405047291 */ /* 0x000fcc000f8ec0ff */
[----:B------:R-:W-:Y:S01]  /*0340*/  LEA R6, R5, UR4, 0x2 ;  /* 0x0000000405067c11 */ /* 0x000fe2000f8e10ff */
[----:B--2---:R0:W-:Y:S01]  /*0350*/  STS [R7], R0 ;  /* 0x0000000007007388 */ /* 0x0041e20000000800 */
[----:B------:R-:W-:Y:S06]  /*0360*/  BAR.SYNC.DEFER_BLOCKING 0x0 ;  /* 0x0000000000007b1d */ /* 0x000fec0000010000 */
[----:B------:R-:W-:Y:S05]  /*0370*/  @!P0 BRA `(.L_x_161) ;  /* 0x0000000000448947 */ /* 0x000fea0003800000 */
[----:B------:R-:W-:-:S13]  /*0380*/  ISETP.NE.AND P0, PT, R5, RZ, PT ;  /* 0x000000ff0500720c */ /* 0x000fda0003f05270 */
[----:B0-----:R-:W0:Y:S02]  /*0390*/  @!P0 LDC R0, c[0x0][0x38c] ;  /* 0x0000e300ff008b82 */ /* 0x001e240000000800 */
[----:B0-----:R1:W-:Y:S01]  /*03a0*/  @!P0 STS [UR6+0x400], R0 ;  /* 0x00040000ff008988 */ /* 0x0013e20008000806 */
[----:B------:R-:W-:Y:S05]  /*03b0*/  @!P0 BRA `(.L_x_162) ;  /* 0x00000000003c8947 */ /* 0x000fea0003800000 */
[----:B------:R-:W0:Y:S01]  /*03c0*/  LDS R11, [R7] ;  /* 0x00000000070b7984 */ /* 0x000e220000000800 */
[----:B-1----:R-:W-:Y:S01]  /*03d0*/  FADD R0, -R4, 1 ;  /* 0x3f80000004007421 */ /* 0x002fe20000000100 */
[C-C-:B------:R-:W-:Y:S01]  /*03e0*/  FADD R5, R9.reuse, R4.reuse ;  /* 0x0000000409057221 */ /* 0x140fe20000000000 */
[----:B------:R-:W-:Y:S01]  /*03f0*/  FADD R4, -R9, R4 ;  /* 0x0000000409047221 */ /* 0x000fe20000000100 */
[----:B------:R-:W1:Y:S02]  /*0400*/  LDS R8, [R7+0x4] ;  /* 0x0000040007087984 */ /* 0x000e640000000800 */
[----:B------:R-:W-:Y:S01]  /*0410*/  FMUL R5, R5, 0.5 ;  /* 0x3f00000005057820 */ /* 0x000fe20000400000 */
[----:B------:R-:W-:Y:S01]  /*0420*/  FMUL R4, R4, 0.5 ;  /* 0x3f00000004047820 */ /* 0x000fe20000400000 */
[----:B------:R-:W2:Y:S01]  /*0430*/  LDS R10, [R7+-0x4] ;  /* 0xfffffc00070a7984 */ /* 0x000ea20000000800 */
[----:B0-----:R-:W-:-:S04]  /*0440*/  FMUL R0, R0, R11 ;  /* 0x0000000b00007220 */ /* 0x001fc80000400000 */
[----:B-1----:R-:W-:-:S04]  /*0450*/  FFMA R5, R5, R8, R0 ;  /* 0x0000000805057223 */ /* 0x002fc80000000000 */
[----:B--2---:R-:W-:-:S05]  /*0460*/  FFMA R5, R4, R10, R5 ;  /* 0x0000000a04057223 */ /* 0x004fca0000000005 */
[----:B------:R2:W-:Y:S01]  /*0470*/  STS [R6], R5 ;  /* 0x0000000506007388 */ /* 0x0005e20000000800 */
[----:B------:R-:W-:Y:S05]  /*0480*/  BRA `(.L_x_162) ;  /* 0x0000000000087947 */ /* 0x000fea0003800000 */
.L_x_161:
[----:B0-----:R-:W0:Y:S02]  /*0490*/  LDC R0, c[0x0][0x390] ;  /* 0x0000e400ff007b82 */ /* 0x001e240000000800 */
[----:B0-----:R0:W-:Y:S02]  /*04a0*/  STS [UR6+0x7fc], R0 ;  /* 0x0007fc00ff007988 */ /* 0x0011e40008000806 */
.L_x_162:
[----:B------:R-:W-:Y:S05]  /*04b0*/  BSYNC.RECONVERGENT B0 ;  /* 0x0000000000007941 */ /* 0x000fea0003800200 */
.L_x_160:
[----:B------:R-:W-:Y:S06]  /*04c0*/  BAR.SYNC.DEFER_BLOCKING 0x0 ;  /* 0x0000000000007b1d */ /* 0x000fec0000010000 */
[----:B--2---:R-:W2:Y:S04]  /*04d0*/  LDS R5, [R6] ;  /* 0x0000000006057984 */ /* 0x004ea80000000800 */
[----:B--2---:R-:W-:Y:S01]  /*04e0*/  STG.E desc[UR8][R2.64], R5 ;  /* 0x0000000502007986 */ /* 0x004fe2000c101908 */
[----:B------:R-:W-:Y:S05]  /*04f0*/  EXIT ;  /* 0x000000000000794d */ /* 0x000fea0003800000 */
        .weak           $__internal_4_$__cuda_sm3x_div_rn_noftz_f32_slowpath
        .type           $__internal_4_$__cuda_sm3x_div_rn_noftz_f32_slowpath,@function
        .size           $__internal_4_$__cuda_sm3x_div_rn_noftz_f32_slowpath,(.L_x_176 - $__internal_4_$__cuda_sm3x_div_rn_noftz_f32_slowpath)
$__internal_4_$__cuda_sm3x_div_rn_noftz_f32_slowpath:
[----:B------:R-:W-:Y:S02]  /*0500*/  SHF.R.U32.HI R9, RZ, 0x17, R3 ;  /* 0x00000017ff097819 */ /* 0x000fe40000011603 */
[----:B------:R-:W-:Y:S02]  /*0510*/  SHF.R.U32.HI R8, RZ, 0x17, R0 ;  /* 0x00000017ff087819 */ /* 0x000fe40000011600 */
[----:B------:R-:W-:Y:S02]  /*0520*/  LOP3.LUT R14, R9, 0xff, RZ, 0xc0, !PT ;  /* 0x000000ff090e7812 */ /* 0x000fe400078ec0ff */
[----:B------:R-:W-:-:S03]  /*0530*/  LOP3.LUT R12, R8, 0xff, RZ, 0xc0, !PT ;  /* 0x000000ff080c7812 */ /* 0x000fc600078ec0ff */
[----:B------:R-:W-:Y:S01]  /*0540*/  VIADD R10, R14, 0xffffffff ;  /* 0xffffffff0e0a7836 */ /* 0x000fe20000000000 */
[----:B------:R-:W-:-:S04]  /*0550*/  IADD3 R9, PT, PT, R12, -0x1, RZ ;  /* 0xffffffff0c097810 */ /* 0x000fc80007ffe0ff */
        /* <DEDUP_REMOVED lines=25> */
[----:B------:R-:W-:-:S03]  /*06f0*/  @!P1 FFMA R3, R3, 1.84467440737095516160e+19, RZ ;  /* 0x5f80000003039823 */ /* 0x000fc600000000ff */
[----:B------:R-:W-:-:S07]  /*0700*/  @!P1 IADD3 R8, PT, PT, R8, 0x40, RZ ;  /* 0x0000004008089810 */ /* 0x000fce0007ffe0ff */
.L_x_163:
[----:B------:R-:W-:-:S05]  /*0710*/  LEA R10, R14, 0xc0800000, 0x17 ;  /* 0xc08000000e0a7811 */ /* 0x000fca00078eb8ff */
[----:B------:R-:W-:Y:S02]  /*0720*/  IMAD.IADD R10, R3, 0x1, -R10 ;  /* 0x00000001030a7824 */ /* 0x000fe400078e0a0a */
[----:B------:R-:W-:Y:S02]  /*0730*/  VIADD R3, R12, 0xffffff81 ;  /* 0xffffff810c037836 */ /* 0x000fe40000000000 */
        /* <DEDUP_REMOVED lines=13> */
[----:B------:R-:W-:-:S04]  /*0810*/  LOP3.LUT R3, R3, 0xff, RZ, 0xc0, !PT ;  /* 0x000000ff03037812 */ /* 0x000fc800078ec0ff */
[----:B------:R-:W-:-:S05]  /*0820*/  IADD3 R11, PT, PT, R3, R9, RZ ;  /* 0x00000009030b7210 */ /* 0x000fca0007ffe0ff */
        /* <DEDUP_REMOVED lines=16> */
[----:B------:R-:W-:Y:S02]  /*0930*/  ISETP.NE.AND P1, PT, R11, RZ, PT ;  /* 0x000000ff0b00720c */ /* 0x000fe40003f25270 */
[----:B------:R-:W-:-:S02]  /*0940*/  LOP3.LUT R9, R9, 0x800000, RZ, 0xfc, !PT ;  /* 0x0080000009097812 */ /* 0x000fc400078efcff */
[----:B------:R-:W-:Y:S02]  /*0950*/  IADD3 R11, PT, PT, -R11, RZ, RZ ;  /* 0x000000ff0b0b7210 */ /* 0x000fe40007ffe1ff */
[----:B------:R-:W-:Y:S02]  /*0960*/  SHF.L.U32 R10, R9, R10, RZ ;  /* 0x0000000a090a7219 */ /* 0x000fe400000006ff */
[----:B------:R-:W-:Y:S02]  /*0970*/  FSETP.NEU.FTZ.AND P0, PT, R3, R8, PT ;  /* 0x000000080300720b */ /* 0x000fe40003f1d000 */
        /* <DEDUP_REMOVED lines=11> */
.L_x_169:
[----:B------:R-:W-:-:S04]  /*0a30*/  LOP3.LUT R0, R0, 0x80000000, RZ, 0xc0, !PT ;  /* 0x8000000000007812 */ /* 0x000fc800078ec0ff */
[----:B------:R-:W-:Y:S01]  /*0a40*/  LOP3.LUT R0, R0, 0x7f800000, RZ, 0xfc, !PT ;  /* 0x7f80000000007812 */ /* 0x000fe200078efcff */
[----:B------:R-:W-:Y:S06]  /*0a50*/  BRA `(.L_x_170) ;  /* 0x0000000000287947 */ /* 0x000fec0003800000 */
.L_x_168:
[----:B------:R-:W-:Y:S01]  /*0a60*/  IMAD R0, R9, 0x800000, R0 ;  /* 0x0080000009007824 */ /* 0x000fe200078e0200 */
[----:B------:R-:W-:Y:S06]  /*0a70*/  BRA `(.L_x_170) ;  /* 0x0000000000207947 */ /* 0x000fec0003800000 */
.L_x_167:
[----:B------:R-:W-:-:S04]  /*0a80*/  LOP3.LUT R0, R3, 0x80000000, R0, 0x48, !PT ;  /* 0x8000000003007812 */ /* 0x000fc800078e4800 */
[----:B------:R-:W-:Y:S01]  /*0a90*/  LOP3.LUT R0, R0, 0x7f800000, RZ, 0xfc, !PT ;  /* 0x7f80000000007812 */ /* 0x000fe200078efcff */
[----:B------:R-:W-:Y:S06]  /*0aa0*/  BRA `(.L_x_170) ;  /* 0x0000000000147947 */ /* 0x000fec0003800000 */
.L_x_166:
[----:B------:R-:W-:Y:S01]  /*0ab0*/  LOP3.LUT R0, R3, 0x80000000, R0, 0x48, !PT ;  /* 0x8000000003007812 */ /* 0x000fe200078e4800 */
[----:B------:R-:W-:Y:S06]  /*0ac0*/  BRA `(.L_x_170) ;  /* 0x00000000000c7947 */ /* 0x000fec0003800000 */
.L_x_165:
[----:B------:R-:W0:Y:S01]  /*0ad0*/  MUFU.RSQ R0, -QNAN ;  /* 0xffc0000000007908 */ /* 0x000e220000001400 */
[----:B------:R-:W-:Y:S05]  /*0ae0*/  BRA `(.L_x_170) ;  /* 0x0000000000047947 */ /* 0x000fea0003800000 */
.L_x_164:
[----:B------:R-:W-:-:S07]  /*0af0*/  FADD.FTZ R0, R0, R3 ;  /* 0x0000000300007221 */ /* 0x000fce0000010000 */
.L_x_170:
[----:B------:R-:W-:Y:S01]  /*0b00*/  MOV R8, R6 ;  /* 0x0000000600087202 */ /* 0x000fe20000000f00 */
[----:B------:R-:W-:-:S04]  /*0b10*/  IMAD.MOV.U32 R9, RZ, RZ, 0x0 ;  /* 0x00000000ff097424 */ /* 0x000fc800078e00ff */
[----:B0-----:R-:W-:Y:S05]  /*0b20*/  RET.REL.NODEC R8 `(_Z11PDE_diff_k1ffffffPA64_A256_f) ;  /* 0xfffffff408347950 */ /* 0x001fea0003c3ffff */
.L_x_171:
        /* <DEDUP_REMOVED lines=13> */
.L_x_176:


//--------------------- .nv.shared._Z11PDE_diff_k4ffffffiPA64_A256_f --------------------------
	.section	.nv.shared._Z11PDE_diff_k4ffffffiPA64_A256_f,"aw",@nobits
	.sectionflags	@""
	.align	16
	.zero		1024


//--------------------- .nv.shared.reserved.0     --------------------------
	.section	.nv.shared.reserved.0,"aw",@nobits
	.weak		__nv_reservedSMEM_offset_0_alias
	.size		__nv_reservedSMEM_offset_0_alias, 0, 64
	.other		__nv_reservedSMEM_offset_0_alias,@"STO_CUDA_RESERVED_SHARED STV_DEFAULT"
__nv_reservedSMEM_offset_0_alias:
	.zero		0
	.zero		64


//--------------------- .nv.shared._Z11PDE_diff_k3ffffffiPA64_A256_f --------------------------
	.section	.nv.shared._Z11PDE_diff_k3ffffffiPA64_A256_f,"aw",@nobits
	.sectionflags	@""
	.align	16
	.zero		1024


//--------------------- .nv.shared._Z11PDE_diff_k2ffffffiPA64_A256_f --------------------------
	.section	.nv.shared._Z11PDE_diff_k2ffffffiPA64_A256_f,"aw",@nobits
	.sectionflags	@""
	.align	16
	.zero		1024


//--------------------- .nv.shared._Z11PDE_diff_k1ffffffPA64_A256_f --------------------------
	.section	.nv.shared._Z11PDE_diff_k1ffffffPA64_A256_f,"aw",@nobits
	.sectionflags	@""
	.align	16
.nv.shared._Z11PDE_diff_k1ffffffPA64_A256_f:
	.zero		3072


//--------------------- .nv.constant0._Z11PDE_diff_k4ffffffiPA64_A256_f --------------------------
	.section	.nv.constant0._Z11PDE_diff_k4ffffffiPA64_A256_f,"a",@progbits
	.sectionflags	@""
	.align	4
.nv.constant0._Z11PDE_diff_k4ffffffiPA64_A256_f:
	.zero		936


//--------------------- .nv.constant0._Z11PDE_diff_k3ffffffiPA64_A256_f --------------------------
	.section	.nv.constant0._Z11PDE_diff_k3ffffffiPA64_A256_f,"a",@progbits
	.sectionflags	@""
	.align	4
.nv.constant0._Z11PDE_diff_k3ffffffiPA64_A256_f:
	.zero		936


//--------------------- .nv.constant0._Z11PDE_diff_k2ffffffiPA64_A256_f --------------------------
	.section	.nv.constant0._Z11PDE_diff_k2ffffffiPA64_A256_f,"a",@progbits
	.sectionflags	@""
	.align	4
.nv.constant0._Z11PDE_diff_k2ffffffiPA64_A256_f:
	.zero		936


//--------------------- .nv.constant0._Z11PDE_diff_k1ffffffPA64_A256_f --------------------------
	.section	.nv.constant0._Z11PDE_diff_k1ffffffPA64_A256_f,"a",@progbits
	.sectionflags	@""
	.align	4
.nv.constant0._Z11PDE_diff_k1ffffffPA64_A256_f:
	.zero		928


//--------------------- SYMBOLS --------------------------

	.type		.nv.reservedSmem.offset0,@object
	.size		.nv.reservedSmem.offset0,0x4
	.type		.nv.reservedSmem.cap,@object
	.size		.nv.reservedSmem.cap,0x4
